//
// Generated by NVIDIA NVVM Compiler
//
// Compiler Build ID: CL-36424714
// Cuda compilation tools, release 13.0, V13.0.88
// Based on NVVM 20.0.0
//

.version 9.0
.target sm_100
.address_size 64

	// .globl	_Z12transmissionPfS_ll

.visible .entry _Z12transmissionPfS_ll(
	.param .u64 .ptr .align 1 _Z12transmissionPfS_ll_param_0,
	.param .u64 .ptr .align 1 _Z12transmissionPfS_ll_param_1,
	.param .u64 _Z12transmissionPfS_ll_param_2,
	.param .u64 _Z12transmissionPfS_ll_param_3
)
{
	.reg .pred 	%p<13>;
	.reg .b32 	%r<35>;
	.reg .b32 	%f<6>;
	.reg .b64 	%rd<130>;

	ld.param.u64 	%rd63, [_Z12transmissionPfS_ll_param_0];
	ld.param.u64 	%rd64, [_Z12transmissionPfS_ll_param_1];
	ld.param.u64 	%rd61, [_Z12transmissionPfS_ll_param_2];
	ld.param.u64 	%rd62, [_Z12transmissionPfS_ll_param_3];
	cvta.to.global.u64 	%rd1, %rd64;
	cvta.to.global.u64 	%rd2, %rd63;
	mov.u32 	%r1, %ctaid.x;
	mov.u32 	%r2, %ntid.x;
	mov.u32 	%r3, %tid.x;
	mad.lo.s32 	%r4, %r1, %r2, %r3;
	cvt.u64.u32 	%rd120, %r4;
	mov.u32 	%r5, %nctaid.x;
	mul.lo.s32 	%r6, %r2, %r5;
	cvt.u64.u32 	%rd4, %r6;
	mul.lo.s64 	%rd5, %rd62, %rd61;
	setp.le.s64 	%p1, %rd5, %rd120;
	@%p1 bra 	$L__BB0_24;
	add.s64 	%rd65, %rd4, %rd120;
	max.u64 	%rd66, %rd5, %rd65;
	setp.lt.u64 	%p2, %rd65, %rd5;
	selp.u64 	%rd6, 1, 0, %p2;
	add.s64 	%rd67, %rd65, %rd6;
	sub.s64 	%rd7, %rd66, %rd67;
	and.b64  	%rd68, %rd7, -4294967296;
	setp.ne.s64 	%p3, %rd68, 0;
	@%p3 bra 	$L__BB0_3;
	cvt.u32.u64 	%r7, %rd4;
	cvt.u32.u64 	%r8, %rd7;
	div.u32 	%r9, %r8, %r7;
	cvt.u64.u32 	%rd114, %r9;
	bra.uni 	$L__BB0_4;
$L__BB0_3:
	div.u64 	%rd114, %rd7, %rd4;
$L__BB0_4:
	add.s64 	%rd11, %rd114, %rd6;
	and.b64  	%rd69, %rd11, 3;
	setp.eq.s64 	%p4, %rd69, 3;
	@%p4 bra 	$L__BB0_10;
	shl.b64 	%rd70, %rd120, 2;
	add.s64 	%rd116, %rd2, %rd70;
	shl.b64 	%rd13, %rd4, 2;
	add.s64 	%rd71, %rd11, 1;
	and.b64  	%rd115, %rd71, 3;
	cvt.u32.u64 	%r10, %rd61;
$L__BB0_6:
	.pragma "nounroll";
	or.b64  	%rd72, %rd120, %rd61;
	and.b64  	%rd73, %rd72, -4294967296;
	setp.ne.s64 	%p5, %rd73, 0;
	@%p5 bra 	$L__BB0_8;
	cvt.u32.u64 	%r11, %rd120;
	div.u32 	%r12, %r11, %r10;
	mul.lo.s32 	%r13, %r12, %r10;
	sub.s32 	%r14, %r11, %r13;
	cvt.u64.u32 	%rd118, %r12;
	cvt.u64.u32 	%rd119, %r14;
	bra.uni 	$L__BB0_9;
$L__BB0_8:
	div.s64 	%rd118, %rd120, %rd61;
	mul.lo.s64 	%rd74, %rd118, %rd61;
	sub.s64 	%rd119, %rd120, %rd74;
$L__BB0_9:
	not.b64 	%rd75, %rd118;
	ld.global.f32 	%f1, [%rd116];
	add.s64 	%rd76, %rd62, %rd75;
	mad.lo.s64 	%rd77, %rd76, %rd61, %rd119;
	shl.b64 	%rd78, %rd77, 2;
	add.s64 	%rd79, %rd1, %rd78;
	st.global.f32 	[%rd79], %f1;
	add.s64 	%rd120, %rd120, %rd4;
	add.s64 	%rd116, %rd116, %rd13;
	add.s64 	%rd115, %rd115, -1;
	setp.ne.s64 	%p6, %rd115, 0;
	@%p6 bra 	$L__BB0_6;
$L__BB0_10:
	setp.lt.u64 	%p7, %rd11, 3;
	@%p7 bra 	$L__BB0_24;
$L__BB0_11:
	or.b64  	%rd80, %rd120, %rd61;
	and.b64  	%rd81, %rd80, -4294967296;
	setp.ne.s64 	%p8, %rd81, 0;
	@%p8 bra 	$L__BB0_13;
	cvt.u32.u64 	%r15, %rd61;
	cvt.u32.u64 	%r16, %rd120;
	div.u32 	%r17, %r16, %r15;
	mul.lo.s32 	%r18, %r17, %r15;
	sub.s32 	%r19, %r16, %r18;
	cvt.u64.u32 	%rd122, %r17;
	cvt.u64.u32 	%rd123, %r19;
	bra.uni 	$L__BB0_14;
$L__BB0_13:
	div.s64 	%rd122, %rd120, %rd61;
	mul.lo.s64 	%rd82, %rd122, %rd61;
	sub.s64 	%rd123, %rd120, %rd82;
$L__BB0_14:
	not.b64 	%rd83, %rd122;
	shl.b64 	%rd84, %rd120, 2;
	add.s64 	%rd35, %rd2, %rd84;
	ld.global.f32 	%f2, [%rd35];
	add.s64 	%rd85, %rd62, %rd83;
	mad.lo.s64 	%rd86, %rd85, %rd61, %rd123;
	shl.b64 	%rd87, %rd86, 2;
	add.s64 	%rd88, %rd1, %rd87;
	st.global.f32 	[%rd88], %f2;
	add.s64 	%rd36, %rd120, %rd4;
	or.b64  	%rd89, %rd36, %rd61;
	and.b64  	%rd90, %rd89, -4294967296;
	setp.ne.s64 	%p9, %rd90, 0;
	@%p9 bra 	$L__BB0_16;
	cvt.u32.u64 	%r20, %rd61;
	cvt.u32.u64 	%r21, %rd36;
	div.u32 	%r22, %r21, %r20;
	mul.lo.s32 	%r23, %r22, %r20;
	sub.s32 	%r24, %r21, %r23;
	cvt.u64.u32 	%rd124, %r22;
	cvt.u64.u32 	%rd125, %r24;
	bra.uni 	$L__BB0_17;
$L__BB0_16:
	div.s64 	%rd124, %rd36, %rd61;
	mul.lo.s64 	%rd91, %rd124, %rd61;
	sub.s64 	%rd125, %rd36, %rd91;
$L__BB0_17:
	not.b64 	%rd92, %rd124;
	shl.b64 	%rd43, %rd4, 2;
	add.s64 	%rd44, %rd35, %rd43;
	ld.global.f32 	%f3, [%rd44];
	add.s64 	%rd93, %rd62, %rd92;
	mad.lo.s64 	%rd94, %rd93, %rd61, %rd125;
	shl.b64 	%rd95, %rd94, 2;
	add.s64 	%rd96, %rd1, %rd95;
	st.global.f32 	[%rd96], %f3;
	add.s64 	%rd45, %rd36, %rd4;
	or.b64  	%rd97, %rd45, %rd61;
	and.b64  	%rd98, %rd97, -4294967296;
	setp.ne.s64 	%p10, %rd98, 0;
	@%p10 bra 	$L__BB0_19;
	cvt.u32.u64 	%r25, %rd61;
	cvt.u32.u64 	%r26, %rd45;
	div.u32 	%r27, %r26, %r25;
	mul.lo.s32 	%r28, %r27, %r25;
	sub.s32 	%r29, %r26, %r28;
	cvt.u64.u32 	%rd126, %r27;
	cvt.u64.u32 	%rd127, %r29;
	bra.uni 	$L__BB0_20;
$L__BB0_19:
	div.s64 	%rd126, %rd45, %rd61;
	mul.lo.s64 	%rd99, %rd126, %rd61;
	sub.s64 	%rd127, %rd45, %rd99;
$L__BB0_20:
	not.b64 	%rd100, %rd126;
	add.s64 	%rd52, %rd44, %rd43;
	ld.global.f32 	%f4, [%rd52];
	add.s64 	%rd101, %rd62, %rd100;
	mad.lo.s64 	%rd102, %rd101, %rd61, %rd127;
	shl.b64 	%rd103, %rd102, 2;
	add.s64 	%rd104, %rd1, %rd103;
	st.global.f32 	[%rd104], %f4;
	add.s64 	%rd53, %rd45, %rd4;
	or.b64  	%rd105, %rd53, %rd61;
	and.b64  	%rd106, %rd105, -4294967296;
	setp.ne.s64 	%p11, %rd106, 0;
	@%p11 bra 	$L__BB0_22;
	cvt.u32.u64 	%r30, %rd61;
	cvt.u32.u64 	%r31, %rd53;
	div.u32 	%r32, %r31, %r30;
	mul.lo.s32 	%r33, %r32, %r30;
	sub.s32 	%r34, %r31, %r33;
	cvt.u64.u32 	%rd128, %r32;
	cvt.u64.u32 	%rd129, %r34;
	bra.uni 	$L__BB0_23;
$L__BB0_22:
	div.s64 	%rd128, %rd53, %rd61;
	mul.lo.s64 	%rd107, %rd128, %rd61;
	sub.s64 	%rd129, %rd53, %rd107;
$L__BB0_23:
	not.b64 	%rd108, %rd128;
	add.s64 	%rd109, %rd52, %rd43;
	ld.global.f32 	%f5, [%rd109];
	add.s64 	%rd110, %rd62, %rd108;
	mad.lo.s64 	%rd111, %rd110, %rd61, %rd129;
	shl.b64 	%rd112, %rd111, 2;
	add.s64 	%rd113, %rd1, %rd112;
	st.global.f32 	[%rd113], %f5;
	add.s64 	%rd120, %rd53, %rd4;
	setp.lt.s64 	%p12, %rd120, %rd5;
	@%p12 bra 	$L__BB0_11;
$L__BB0_24:
	bar.sync 	0;
	ret;

}
	// .globl	_Z9sqrt_gpu2PfS_ii
.visible .entry _Z9sqrt_gpu2PfS_ii(
	.param .u64 .ptr .align 1 _Z9sqrt_gpu2PfS_ii_param_0,
	.param .u64 .ptr .align 1 _Z9sqrt_gpu2PfS_ii_param_1,
	.param .u32 _Z9sqrt_gpu2PfS_ii_param_2,
	.param .u32 _Z9sqrt_gpu2PfS_ii_param_3
)
{
	.reg .pred 	%p<4>;
	.reg .b32 	%r<19>;
	.reg .b32 	%f<4>;
	.reg .b64 	%rd<11>;

	ld.param.u64 	%rd3, [_Z9sqrt_gpu2PfS_ii_param_0];
	ld.param.u64 	%rd4, [_Z9sqrt_gpu2PfS_ii_param_1];
	ld.param.u32 	%r9, [_Z9sqrt_gpu2PfS_ii_param_2];
	ld.param.u32 	%r10, [_Z9sqrt_gpu2PfS_ii_param_3];
	cvta.to.global.u64 	%rd1, %rd4;
	mov.u32 	%r11, %ctaid.x;
	mov.u32 	%r1, %ntid.x;
	mov.u32 	%r12, %tid.x;
	mad.lo.s32 	%r18, %r11, %r1, %r12;
	mul.lo.s32 	%r3, %r10, %r10;
	setp.ge.s32 	%p1, %r18, %r3;
	@%p1 bra 	$L__BB1_6;
	sub.s32 	%r4, %r9, %r10;
	mov.u32 	%r13, %nctaid.x;
	mul.lo.s32 	%r5, %r1, %r13;
	cvta.to.global.u64 	%rd2, %rd3;
$L__BB1_2:
	div.s32 	%r14, %r18, %r10;
	mul.lo.s32 	%r15, %r14, %r10;
	sub.s32 	%r7, %r18, %r15;
	setp.ne.s32 	%p2, %r7, %r14;
	@%p2 bra 	$L__BB1_4;
	add.s32 	%r17, %r4, %r7;
	mul.wide.s32 	%rd7, %r17, 4;
	add.s64 	%rd8, %rd2, %rd7;
	ld.global.f32 	%f1, [%rd8];
	sqrt.rn.f32 	%f2, %f1;
	rcp.rn.f32 	%f3, %f2;
	mul.wide.s32 	%rd9, %r18, 4;
	add.s64 	%rd10, %rd1, %rd9;
	st.global.f32 	[%rd10], %f3;
	bra.uni 	$L__BB1_5;
$L__BB1_4:
	mul.wide.s32 	%rd5, %r18, 4;
	add.s64 	%rd6, %rd1, %rd5;
	mov.b32 	%r16, 0;
	st.global.u32 	[%rd6], %r16;
$L__BB1_5:
	add.s32 	%r18, %r18, %r5;
	setp.lt.s32 	%p3, %r18, %r3;
	@%p3 bra 	$L__BB1_2;
$L__BB1_6:
	bar.sync 	0;
	ret;

}
	// .globl	_Z5fuHaoPfS_ii
.visible .entry _Z5fuHaoPfS_ii(
	.param .u64 .ptr .align 1 _Z5fuHaoPfS_ii_param_0,
	.param .u64 .ptr .align 1 _Z5fuHaoPfS_ii_param_1,
	.param .u32 _Z5fuHaoPfS_ii_param_2,
	.param .u32 _Z5fuHaoPfS_ii_param_3
)
{
	.reg .pred 	%p<4>;
	.reg .b32 	%r<13>;
	.reg .b32 	%f<5>;
	.reg .b64 	%rd<8>;

	ld.param.u64 	%rd4, [_Z5fuHaoPfS_ii_param_0];
	ld.param.u64 	%rd5, [_Z5fuHaoPfS_ii_param_1];
	ld.param.u32 	%r7, [_Z5fuHaoPfS_ii_param_2];
	ld.param.u32 	%r8, [_Z5fuHaoPfS_ii_param_3];
	mov.u32 	%r9, %ctaid.x;
	mov.u32 	%r1, %ntid.x;
	mov.u32 	%r10, %tid.x;
	mad.lo.s32 	%r12, %r9, %r1, %r10;
	mul.lo.s32 	%r3, %r8, %r7;
	setp.ge.s32 	%p1, %r12, %r3;
	@%p1 bra 	$L__BB2_5;
	mov.u32 	%r11, %nctaid.x;
	mul.lo.s32 	%r4, %r1, %r11;
	cvta.to.global.u64 	%rd1, %rd4;
	cvta.to.global.u64 	%rd2, %rd5;
$L__BB2_2:
	mul.wide.s32 	%rd6, %r12, 4;
	add.s64 	%rd7, %rd1, %rd6;
	ld.global.f32 	%f2, [%rd7];
	add.s64 	%rd3, %rd2, %rd6;
	ld.global.f32 	%f1, [%rd3];
	mul.f32 	%f3, %f2, %f1;
	setp.geu.f32 	%p2, %f3, 0f00000000;
	@%p2 bra 	$L__BB2_4;
	neg.f32 	%f4, %f1;
	st.global.f32 	[%rd3], %f4;
$L__BB2_4:
	add.s32 	%r12, %r12, %r4;
	setp.lt.s32 	%p3, %r12, %r3;
	@%p3 bra 	$L__BB2_2;
$L__BB2_5:
	bar.sync 	0;
	ret;

}


// ===== COMPILED SASS (sm_100) =====

	.target	sm_100

	.elftype	@"ET_EXEC"


//--------------------- .note.nv.tkinfo           --------------------------
	.section	.note.nv.tkinfo,"",@"SHT_NOTE"
	.sectionflags	@"SHF_NOTE_NV_TKINFO"
	.tkinfo
        /*0018*/ 	.word	0x00000002
        /*0030*/ 	.string	""
        /*0030*/ 	.string	"ptxas"
        /*0030*/ 	.string	"Cuda compilation tools, release 13.0, V13.0.88"
        /*0030*/ 	.string	"Build cuda_13.0.r13.0/compiler.36424714_0"
        /*0030*/ 	.string	"-arch sm_100 -m 64 "



//--------------------- .note.nv.cuinfo           --------------------------
	.section	.note.nv.cuinfo,"",@"SHT_NOTE"
	.sectionflags	@"SHF_NOTE_NV_CUINFO"
        /*0018*/ 	.short	0x0002
        /*001a*/ 	.short	0x0064
        /*001c*/ 	.short	0x0082
	.zero		2


//--------------------- .nv.info                  --------------------------
	.section	.nv.info,"",@"SHT_CUDA_INFO"
	.align	4


	//----- nvinfo : EIATTR_REGCOUNT
	.align		4
        /*0000*/ 	.byte	0x04, 0x2f
        /*0002*/ 	.short	(.L_1 - .L_0)
	.align		4
.L_0:
        /*0004*/ 	.word	index@(_Z12transmissionPfS_ll)
        /*0008*/ 	.word	0x00000022


	//----- nvinfo : EIATTR_FRAME_SIZE
	.align		4
.L_1:
        /*000c*/ 	.byte	0x04, 0x11
        /*000e*/ 	.short	(.L_3 - .L_2)
	.align		4
.L_2:
        /*0010*/ 	.word	index@($__internal_3_$__cuda_sm20_div_u64)
        /*0014*/ 	.word	0x00000000


	//----- nvinfo : EIATTR_FRAME_SIZE
	.align		4
.L_3:
        /*0018*/ 	.byte	0x04, 0x11
        /*001a*/ 	.short	(.L_5 - .L_4)
	.align		4
.L_4:
        /*001c*/ 	.word	index@($__internal_2_$__cuda_sm20_div_s64)
        /*0020*/ 	.word	0x00000000


	//----- nvinfo : EIATTR_FRAME_SIZE
	.align		4
.L_5:
        /*0024*/ 	.byte	0x04, 0x11
        /*0026*/ 	.short	(.L_7 - .L_6)
	.align		4
.L_6:
        /*0028*/ 	.word	index@(_Z12transmissionPfS_ll)
        /*002c*/ 	.word	0x00000000


	//----- nvinfo : EIATTR_REGCOUNT
	.align		4
.L_7:
        /*0030*/ 	.byte	0x04, 0x2f
        /*0032*/ 	.short	(.L_9 - .L_8)
	.align		4
.L_8:
        /*0034*/ 	.word	index@(_Z9sqrt_gpu2PfS_ii)
        /*0038*/ 	.word	0x00000015


	//----- nvinfo : EIATTR_FRAME_SIZE
	.align		4
.L_9:
        /*003c*/ 	.byte	0x04, 0x11
        /*003e*/ 	.short	(.L_11 - .L_10)
	.align		4
.L_10:
        /*0040*/ 	.word	index@($__internal_1_$__cuda_sm20_sqrt_rn_f32_slowpath)
        /*0044*/ 	.word	0x00000000


	//----- nvinfo : EIATTR_FRAME_SIZE
	.align		4
.L_11:
        /*0048*/ 	.byte	0x04, 0x11
        /*004a*/ 	.short	(.L_13 - .L_12)
	.align		4
.L_12:
        /*004c*/ 	.word	index@($__internal_0_$__cuda_sm20_rcp_rn_f32_slowpath)
        /*0050*/ 	.word	0x00000000


	//----- nvinfo : EIATTR_FRAME_SIZE
	.align		4
.L_13:
        /*0054*/ 	.byte	0x04, 0x11
        /*0056*/ 	.short	(.L_15 - .L_14)
	.align		4
.L_14:
        /*0058*/ 	.word	index@(_Z9sqrt_gpu2PfS_ii)
        /*005c*/ 	.word	0x00000000


	//----- nvinfo : EIATTR_REGCOUNT
	.align		4
.L_15:
        /*0060*/ 	.byte	0x04, 0x2f
        /*0062*/ 	.short	(.L_17 - .L_16)
	.align		4
.L_16:
        /*0064*/ 	.word	index@(_Z5fuHaoPfS_ii)
        /*0068*/ 	.word	0x00000012


	//----- nvinfo : EIATTR_FRAME_SIZE
	.align		4
.L_17:
        /*006c*/ 	.byte	0x04, 0x11
        /*006e*/ 	.short	(.L_19 - .L_18)
	.align		4
.L_18:
        /*0070*/ 	.word	index@(_Z5fuHaoPfS_ii)
        /*0074*/ 	.word	0x00000000


	//----- nvinfo : EIATTR_MIN_STACK_SIZE
	.align		4
.L_19:
        /*0078*/ 	.byte	0x04, 0x12
        /*007a*/ 	.short	(.L_21 - .L_20)
	.align		4
.L_20:
        /*007c*/ 	.word	index@(_Z5fuHaoPfS_ii)
        /*0080*/ 	.word	0x00000000


	//----- nvinfo : EIATTR_MIN_STACK_SIZE
	.align		4
.L_21:
        /*0084*/ 	.byte	0x04, 0x12
        /*0086*/ 	.short	(.L_23 - .L_22)
	.align		4
.L_22:
        /*0088*/ 	.word	index@(_Z9sqrt_gpu2PfS_ii)
        /*008c*/ 	.word	0x00000000


	//----- nvinfo : EIATTR_MIN_STACK_SIZE
	.align		4
.L_23:
        /*0090*/ 	.byte	0x04, 0x12
        /*0092*/ 	.short	(.L_25 - .L_24)
	.align		4
.L_24:
        /*0094*/ 	.word	index@(_Z12transmissionPfS_ll)
        /*0098*/ 	.word	0x00000000
.L_25:


//--------------------- .nv.compat                --------------------------
	.section	.nv.compat,"",@"SHT_CUDA_COMPAT_INFO"
	.align	4
        /*0000*/ 	.byte	0x02, 0x09, 0x00, 0x00, 0x02, 0x02, 0x01, 0x00, 0x02, 0x05, 0x05, 0x00, 0x03, 0x07, 0x01, 0x01
        /*0010*/ 	.byte	0x02, 0x03, 0x00, 0x00, 0x02, 0x06, 0x01, 0x00, 0x04, 0x0b, 0x08, 0x00, 0x01, 0x00, 0x00, 0x00
        /*0020*/ 	.byte	0x00, 0x00, 0x00, 0x00


//--------------------- .nv.info._Z5fuHaoPfS_ii   --------------------------
	.section	.nv.info._Z5fuHaoPfS_ii,"",@"SHT_CUDA_INFO"
	.sectionflags	@""
	.align	4


	//----- nvinfo : EIATTR_CUDA_API_VERSION
	.align		4
        /*0000*/ 	.byte	0x04, 0x37
        /*0002*/ 	.short	(.L_27 - .L_26)
.L_26:
        /*0004*/ 	.word	0x00000082


	//----- nvinfo : EIATTR_KPARAM_INFO
	.align		4
.L_27:
        /*0008*/ 	.byte	0x04, 0x17
        /*000a*/ 	.short	(.L_29 - .L_28)
.L_28:
        /*000c*/ 	.word	0x00000000
        /*0010*/ 	.short	0x0003
        /*0012*/ 	.short	0x0014
        /*0014*/ 	.byte	0x00, 0xf0, 0x11, 0x00


	//----- nvinfo : EIATTR_KPARAM_INFO
	.align		4
.L_29:
        /*0018*/ 	.byte	0x04, 0x17
        /*001a*/ 	.short	(.L_31 - .L_30)
.L_30:
        /*001c*/ 	.word	0x00000000
        /*0020*/ 	.short	0x0002
        /*0022*/ 	.short	0x0010
        /*0024*/ 	.byte	0x00, 0xf0, 0x11, 0x00


	//----- nvinfo : EIATTR_KPARAM_INFO
	.align		4
.L_31:
        /*0028*/ 	.byte	0x04, 0x17
        /*002a*/ 	.short	(.L_33 - .L_32)
.L_32:
        /*002c*/ 	.word	0x00000000
        /*0030*/ 	.short	0x0001
        /*0032*/ 	.short	0x0008
        /*0034*/ 	.byte	0x00, 0xf5, 0x21, 0x00


	//----- nvinfo : EIATTR_KPARAM_INFO
	.align		4
.L_33:
        /*0038*/ 	.byte	0x04, 0x17
        /*003a*/ 	.short	(.L_35 - .L_34)
.L_34:
        /*003c*/ 	.word	0x00000000
        /*0040*/ 	.short	0x0000
        /*0042*/ 	.short	0x0000
        /*0044*/ 	.byte	0x00, 0xf5, 0x21, 0x00


	//----- nvinfo : EIATTR_SPARSE_MMA_MASK
	.align		4
.L_35:
        /*0048*/ 	.byte	0x03, 0x50
        /*004a*/ 	.short	0x0000


	//----- nvinfo : EIATTR_MAXREG_COUNT
	.align		4
        /*004c*/ 	.byte	0x03, 0x1b
        /*004e*/ 	.short	0x00ff


	//----- nvinfo : EIATTR_NUM_BARRIERS
	.align		4
        /*0050*/ 	.byte	0x02, 0x4c
        /*0052*/ 	.byte	0x01
	.zero		1


	//----- nvinfo : EIATTR_MERCURY_ISA_VERSION
	.align		4
        /*0054*/ 	.byte	0x03, 0x5f
        /*0056*/ 	.short	0x0101


	//----- nvinfo : EIATTR_VRC_CTA_INIT_COUNT
	.align		4
        /*0058*/ 	.byte	0x02, 0x4a
	.zero		1
	.zero		1


	//----- nvinfo : EIATTR_EXIT_INSTR_OFFSETS
	.align		4
        /*005c*/ 	.byte	0x04, 0x1c
        /*005e*/ 	.short	(.L_37 - .L_36)


	//   ....[0]....
.L_36:
        /*0060*/ 	.word	0x00000220


	//----- nvinfo : EIATTR_CRS_STACK_SIZE
	.align		4
.L_37:
        /*0064*/ 	.byte	0x04, 0x1e
        /*0066*/ 	.short	(.L_39 - .L_38)
.L_38:
        /*0068*/ 	.word	0x00000000


	//----- nvinfo : EIATTR_CBANK_PARAM_SIZE
	.align		4
.L_39:
        /*006c*/ 	.byte	0x03, 0x19
        /*006e*/ 	.short	0x0018


	//----- nvinfo : EIATTR_PARAM_CBANK
	.align		4
        /*0070*/ 	.byte	0x04, 0x0a
        /*0072*/ 	.short	(.L_41 - .L_40)
	.align		4
.L_40:
        /*0074*/ 	.word	index@(.nv.constant0._Z5fuHaoPfS_ii)
        /*0078*/ 	.short	0x0380
        /*007a*/ 	.short	0x0018


	//----- nvinfo : EIATTR_SW_WAR
	.align		4
.L_41:
        /*007c*/ 	.byte	0x04, 0x36
        /*007e*/ 	.short	(.L_43 - .L_42)
.L_42:
        /*0080*/ 	.word	0x00000008
.L_43:


//--------------------- .nv.info._Z9sqrt_gpu2PfS_ii --------------------------
	.section	.nv.info._Z9sqrt_gpu2PfS_ii,"",@"SHT_CUDA_INFO"
	.sectionflags	@""
	.align	4


	//----- nvinfo : EIATTR_CUDA_API_VERSION
	.align		4
        /*0000*/ 	.byte	0x04, 0x37
        /*0002*/ 	.short	(.L_45 - .L_44)
.L_44:
        /*0004*/ 	.word	0x00000082


	//----- nvinfo : EIATTR_KPARAM_INFO
	.align		4
.L_45:
        /*0008*/ 	.byte	0x04, 0x17
        /*000a*/ 	.short	(.L_47 - .L_46)
.L_46:
        /*000c*/ 	.word	0x00000000
        /*0010*/ 	.short	0x0003
        /*0012*/ 	.short	0x0014
        /*0014*/ 	.byte	0x00, 0xf0, 0x11, 0x00


	//----- nvinfo : EIATTR_KPARAM_INFO
	.align		4
.L_47:
        /*0018*/ 	.byte	0x04, 0x17
        /*001a*/ 	.short	(.L_49 - .L_48)
.L_48:
        /*001c*/ 	.word	0x00000000
        /*0020*/ 	.short	0x0002
        /*0022*/ 	.short	0x0010
        /*0024*/ 	.byte	0x00, 0xf0, 0x11, 0x00


	//----- nvinfo : EIATTR_KPARAM_INFO
	.align		4
.L_49:
        /*0028*/ 	.byte	0x04, 0x17
        /*002a*/ 	.short	(.L_51 - .L_50)
.L_50:
        /*002c*/ 	.word	0x00000000
        /*0030*/ 	.short	0x0001
        /*0032*/ 	.short	0x0008
        /*0034*/ 	.byte	0x00, 0xf5, 0x21, 0x00


	//----- nvinfo : EIATTR_KPARAM_INFO
	.align		4
.L_51:
        /*0038*/ 	.byte	0x04, 0x17
        /*003a*/ 	.short	(.L_53 - .L_52)
.L_52:
        /*003c*/ 	.word	0x00000000
        /*0040*/ 	.short	0x0000
        /*0042*/ 	.short	0x0000
        /*0044*/ 	.byte	0x00, 0xf5, 0x21, 0x00


	//----- nvinfo : EIATTR_SPARSE_MMA_MASK
	.align		4
.L_53:
        /*0048*/ 	.byte	0x03, 0x50
        /*004a*/ 	.short	0x0000


	//----- nvinfo : EIATTR_MAXREG_COUNT
	.align		4
        /*004c*/ 	.byte	0x03, 0x1b
        /*004e*/ 	.short	0x00ff


	//----- nvinfo : EIATTR_NUM_BARRIERS
	.align		4
        /*0050*/ 	.byte	0x02, 0x4c
        /*0052*/ 	.byte	0x01
	.zero		1


	//----- nvinfo : EIATTR_MERCURY_ISA_VERSION
	.align		4
        /*0054*/ 	.byte	0x03, 0x5f
        /*0056*/ 	.short	0x0101


	//----- nvinfo : EIATTR_VRC_CTA_INIT_COUNT
	.align		4
        /*0058*/ 	.byte	0x02, 0x4a
	.zero		1
	.zero		1


	//----- nvinfo : EIATTR_EXIT_INSTR_OFFSETS
	.align		4
        /*005c*/ 	.byte	0x04, 0x1c
        /*005e*/ 	.short	(.L_55 - .L_54)


	//   ....[0]....
.L_54:
        /*0060*/ 	.word	0x000005c0


	//----- nvinfo : EIATTR_CRS_STACK_SIZE
	.align		4
.L_55:
        /*0064*/ 	.byte	0x04, 0x1e
        /*0066*/ 	.short	(.L_57 - .L_56)
.L_56:
        /*0068*/ 	.word	0x00000000


	//----- nvinfo : EIATTR_CBANK_PARAM_SIZE
	.align		4
.L_57:
        /*006c*/ 	.byte	0x03, 0x19
        /*006e*/ 	.short	0x0018


	//----- nvinfo : EIATTR_PARAM_CBANK
	.align		4
        /*0070*/ 	.byte	0x04, 0x0a
        /*0072*/ 	.short	(.L_59 - .L_58)
	.align		4
.L_58:
        /*0074*/ 	.word	index@(.nv.constant0._Z9sqrt_gpu2PfS_ii)
        /*0078*/ 	.short	0x0380
        /*007a*/ 	.short	0x0018


	//----- nvinfo : EIATTR_SW_WAR
	.align		4
.L_59:
        /*007c*/ 	.byte	0x04, 0x36
        /*007e*/ 	.short	(.L_61 - .L_60)
.L_60:
        /*0080*/ 	.word	0x00000008
.L_61:


//--------------------- .nv.info._Z12transmissionPfS_ll --------------------------
	.section	.nv.info._Z12transmissionPfS_ll,"",@"SHT_CUDA_INFO"
	.sectionflags	@""
	.align	4


	//----- nvinfo : EIATTR_CUDA_API_VERSION
	.align		4
        /*0000*/ 	.byte	0x04, 0x37
        /*0002*/ 	.short	(.L_63 - .L_62)
.L_62:
        /*0004*/ 	.word	0x00000082


	//----- nvinfo : EIATTR_KPARAM_INFO
	.align		4
.L_63:
        /*0008*/ 	.byte	0x04, 0x17
        /*000a*/ 	.short	(.L_65 - .L_64)
.L_64:
        /*000c*/ 	.word	0x00000000
        /*0010*/ 	.short	0x0003
        /*0012*/ 	.short	0x0018
        /*0014*/ 	.byte	0x00, 0xf0, 0x21, 0x00


	//----- nvinfo : EIATTR_KPARAM_INFO
	.align		4
.L_65:
        /*0018*/ 	.byte	0x04, 0x17
        /*001a*/ 	.short	(.L_67 - .L_66)
.L_66:
        /*001c*/ 	.word	0x00000000
        /*0020*/ 	.short	0x0002
        /*0022*/ 	.short	0x0010
        /*0024*/ 	.byte	0x00, 0xf0, 0x21, 0x00


	//----- nvinfo : EIATTR_KPARAM_INFO
	.align		4
.L_67:
        /*0028*/ 	.byte	0x04, 0x17
        /*002a*/ 	.short	(.L_69 - .L_68)
.L_68:
        /*002c*/ 	.word	0x00000000
        /*0030*/ 	.short	0x0001
        /*0032*/ 	.short	0x0008
        /*0034*/ 	.byte	0x00, 0xf5, 0x21, 0x00


	//----- nvinfo : EIATTR_KPARAM_INFO
	.align		4
.L_69:
        /*0038*/ 	.byte	0x04, 0x17
        /*003a*/ 	.short	(.L_71 - .L_70)
.L_70:
        /*003c*/ 	.word	0x00000000
        /*0040*/ 	.short	0x0000
        /*0042*/ 	.short	0x0000
        /*0044*/ 	.byte	0x00, 0xf5, 0x21, 0x00


	//----- nvinfo : EIATTR_SPARSE_MMA_MASK
	.align		4
.L_71:
        /*0048*/ 	.byte	0x03, 0x50
        /*004a*/ 	.short	0x0000


	//----- nvinfo : EIATTR_MAXREG_COUNT
	.align		4
        /*004c*/ 	.byte	0x03, 0x1b
        /*004e*/ 	.short	0x00ff


	//----- nvinfo : EIATTR_NUM_BARRIERS
	.align		4
        /*0050*/ 	.byte	0x02, 0x4c
        /*0052*/ 	.byte	0x01
	.zero		1


	//----- nvinfo : EIATTR_MERCURY_ISA_VERSION
	.align		4
        /*0054*/ 	.byte	0x03, 0x5f
        /*0056*/ 	.short	0x0101


	//----- nvinfo : EIATTR_VRC_CTA_INIT_COUNT
	.align		4
        /*0058*/ 	.byte	0x02, 0x4a
	.zero		1
	.zero		1


	//----- nvinfo : EIATTR_EXIT_INSTR_OFFSETS
	.align		4
        /*005c*/ 	.byte	0x04, 0x1c
        /*005e*/ 	.short	(.L_73 - .L_72)


	//   ....[0]....
.L_72:
        /*0060*/ 	.word	0x000019c0


	//----- nvinfo : EIATTR_CRS_STACK_SIZE
	.align		4
.L_73:
        /*0064*/ 	.byte	0x04, 0x1e
        /*0066*/ 	.short	(.L_75 - .L_74)
.L_74:
        /*0068*/ 	.word	0x00000000


	//----- nvinfo : EIATTR_CBANK_PARAM_SIZE
	.align		4
.L_75:
        /*006c*/ 	.byte	0x03, 0x19
        /*006e*/ 	.short	0x0020


	//----- nvinfo : EIATTR_PARAM_CBANK
	.align		4
        /*0070*/ 	.byte	0x04, 0x0a
        /*0072*/ 	.short	(.L_77 - .L_76)
	.align		4
.L_76:
        /*0074*/ 	.word	index@(.nv.constant0._Z12transmissionPfS_ll)
        /*0078*/ 	.short	0x0380
        /*007a*/ 	.short	0x0020


	//----- nvinfo : EIATTR_SW_WAR
	.align		4
.L_77:
        /*007c*/ 	.byte	0x04, 0x36
        /*007e*/ 	.short	(.L_79 - .L_78)
.L_78:
        /*0080*/ 	.word	0x00000008
.L_79:


//--------------------- .nv.callgraph             --------------------------
	.section	.nv.callgraph,"",@"SHT_CUDA_CALLGRAPH"
	.align	4
	.sectionentsize	8
	.align		4
        /*0000*/ 	.word	0x00000000
	.align		4
        /*0004*/ 	.word	0xffffffff
	.align		4
        /*0008*/ 	.word	0x00000000
	.align		4
        /*000c*/ 	.word	0xfffffffe
	.align		4
        /*0010*/ 	.word	0x00000000
	.align		4
        /*0014*/ 	.word	0xfffffffd
	.align		4
        /*0018*/ 	.word	0x00000000
	.align		4
        /*001c*/ 	.word	0xfffffffc


//--------------------- .text._Z5fuHaoPfS_ii      --------------------------
	.section	.text._Z5fuHaoPfS_ii,"ax",@progbits
	.align	128
        .global         _Z5fuHaoPfS_ii
        .type           _Z5fuHaoPfS_ii,@function
        .size           _Z5fuHaoPfS_ii,(.L_x_51 - _Z5fuHaoPfS_ii)
        .other          _Z5fuHaoPfS_ii,@"STO_CUDA_ENTRY STV_DEFAULT"
_Z5fuHaoPfS_ii:
.text._Z5fuHaoPfS_ii:
[----:B------:R-:W-:Y:S01]  /*0000*/  LDC R1, c[0x0][0x37c] ;  /* 0x0000df00ff017b82 */ /* 0x000fe20000000800 */
[----:B------:R-:W0:Y:S07]  /*0010*/  S2R R0, SR_TID.X ;  /* 0x0000000000007919 */ /* 0x000e2e0000002100 */
[----:B------:R-:W0:Y:S01]  /*0020*/  S2UR UR6, SR_CTAID.X ;  /* 0x00000000000679c3 */ /* 0x000e220000002500 */
[----:B------:R-:W1:Y:S01]  /*0030*/  LDCU.64 UR4, c[0x0][0x390] ;  /* 0x00007200ff0477ac */ /* 0x000e620008000a00 */
[----:B------:R-:W-:Y:S06]  /*0040*/  BSSY.RECONVERGENT B0, `(.L_x_0) ;  /* 0x000001c000007945 */ /* 0x000fec0003800200 */
[----:B------:R-:W0:Y:S01]  /*0050*/  LDC R11, c[0x0][0x360] ;  /* 0x0000d800ff0b7b82 */ /* 0x000e220000000800 */
[----:B-1----:R-:W-:Y:S01]  /*0060*/  UIMAD UR4, UR5, UR4, URZ ;  /* 0x00000004050472a4 */ /* 0x002fe2000f8e02ff */
[----:B0-----:R-:W-:-:S05]  /*0070*/  IMAD R0, R11, UR6, R0 ;  /* 0x000000060b007c24 */ /* 0x001fca000f8e0200 */
[----:B------:R-:W-:-:S13]  /*0080*/  ISETP.GE.AND P0, PT, R0, UR4, PT ;  /* 0x0000000400007c0c */ /* 0x000fda000bf06270 */
[----:B------:R-:W-:Y:S05]  /*0090*/  @P0 BRA `(.L_x_1) ;  /* 0x0000000000580947 */ /* 0x000fea0003800000 */
[----:B------:R-:W0:Y:S01]  /*00a0*/  LDC.64 R14, c[0x0][0x358] ;  /* 0x0000d600ff0e7b82 */ /* 0x000e220000000a00 */
[----:B------:R-:W1:Y:S07]  /*00b0*/  LDCU UR5, c[0x0][0x370] ;  /* 0x00006e00ff0577ac */ /* 0x000e6e0008000800 */
[----:B------:R-:W2:Y:S08]  /*00c0*/  LDC.64 R4, c[0x0][0x380] ;  /* 0x0000e000ff047b82 */ /* 0x000eb00000000a00 */
[----:B------:R-:W3:Y:S01]  /*00d0*/  LDC.64 R6, c[0x0][0x388] ;  /* 0x0000e200ff067b82 */ /* 0x000ee20000000a00 */
[----:B-1----:R-:W-:-:S07]  /*00e0*/  IMAD R11, R11, UR5, RZ ;  /* 0x000000050b0b7c24 */ /* 0x002fce000f8e02ff */
.L_x_2:
[----:B0-----:R-:W-:Y:S01]  /*00f0*/  R2UR UR6, R14 ;  /* 0x000000000e0672ca */ /* 0x001fe200000e0000 */
[----:B--2---:R-:W-:Y:S01]  /*0100*/  IMAD.WIDE R2, R0, 0x4, R4 ;  /* 0x0000000400027825 */ /* 0x004fe200078e0204 */
[C---:B------:R-:W-:Y:S02]  /*0110*/  R2UR UR7, R15.reuse ;  /* 0x000000000f0772ca */ /* 0x040fe400000e0000 */
[----:B------:R-:W-:Y:S01]  /*0120*/  R2UR UR8, R14 ;  /* 0x000000000e0872ca */ /* 0x000fe200000e0000 */
[----:B---3--:R-:W-:Y:S01]  /*0130*/  IMAD.WIDE R8, R0, 0x4, R6 ;  /* 0x0000000400087825 */ /* 0x008fe200078e0206 */
[----:B------:R-:W-:-:S09]  /*0140*/  R2UR UR9, R15 ;  /* 0x000000000f0972ca */ /* 0x000fd200000e0000 */
[----:B------:R-:W2:Y:S04]  /*0150*/  LDG.E R2, desc[UR6][R2.64] ;  /* 0x0000000602027981 */ /* 0x000ea8000c1e1900 */
[----:B------:R-:W2:Y:S01]  /*0160*/  LDG.E R13, desc[UR8][R8.64] ;  /* 0x00000008080d7981 */ /* 0x000ea2000c1e1900 */
[----:B------:R-:W-:Y:S02]  /*0170*/  IMAD.IADD R0, R11, 0x1, R0 ;  /* 0x000000010b007824 */ /* 0x000fe400078e0200 */
[----:B--2---:R-:W-:-:S05]  /*0180*/  FMUL R10, R2, R13 ;  /* 0x0000000d020a7220 */ /* 0x004fca0000400000 */
[----:B------:R-:W-:-:S13]  /*0190*/  FSETP.GEU.AND P0, PT, R10, RZ, PT ;  /* 0x000000ff0a00720b */ /* 0x000fda0003f0e000 */
[----:B------:R-:W-:Y:S01]  /*01a0*/  @!P0 R2UR UR6, R14 ;  /* 0x000000000e0682ca */ /* 0x000fe200000e0000 */
[----:B------:R-:W-:Y:S01]  /*01b0*/  @!P0 FADD R13, -R13, -RZ ;  /* 0x800000ff0d0d8221 */ /* 0x000fe20000000100 */
[----:B------:R-:W-:-:S13]  /*01c0*/  @!P0 R2UR UR7, R15 ;  /* 0x000000000f0782ca */ /* 0x000fda00000e0000 */
[----:B------:R1:W-:Y:S01]  /*01d0*/  @!P0 STG.E desc[UR6][R8.64], R13 ;  /* 0x0000000d08008986 */ /* 0x0003e2000c101906 */
[----:B------:R-:W-:-:S13]  /*01e0*/  ISETP.GE.AND P0, PT, R0, UR4, PT ;  /* 0x0000000400007c0c */ /* 0x000fda000bf06270 */
[----:B-1----:R-:W-:Y:S05]  /*01f0*/  @!P0 BRA `(.L_x_2) ;  /* 0xfffffffc00bc8947 */ /* 0x002fea000383ffff */
.L_x_1:
[----:B------:R-:W-:Y:S05]  /*0200*/  BSYNC.RECONVERGENT B0 ;  /* 0x0000000000007941 */ /* 0x000fea0003800200 */
.L_x_0:
[----:B------:R-:W-:Y:S06]  /*0210*/  BAR.SYNC.DEFER_BLOCKING 0x0 ;  /* 0x0000000000007b1d */ /* 0x000fec0000010000 */
[----:B------:R-:W-:Y:S05]  /*0220*/  EXIT ;  /* 0x000000000000794d */ /* 0x000fea0003800000 */
.L_x_3:
[----:B------:R-:W-:-:S00]  /*0230*/  BRA `(.L_x_3) ;  /* 0xfffffffc00fc7947 */ /* 0x000fc0000383ffff */
[----:B------:R-:W-:-:S00]  /*0240*/  NOP ;  /* 0x0000000000007918 */ /* 0x000fc00000000000 */
        /* <DEDUP_REMOVED lines=11> */
.L_x_51:


//--------------------- .text._Z9sqrt_gpu2PfS_ii  --------------------------
	.section	.text._Z9sqrt_gpu2PfS_ii,"ax",@progbits
	.align	128
        .global         _Z9sqrt_gpu2PfS_ii
        .type           _Z9sqrt_gpu2PfS_ii,@function
        .size           _Z9sqrt_gpu2PfS_ii,(.L_x_48 - _Z9sqrt_gpu2PfS_ii)
        .other          _Z9sqrt_gpu2PfS_ii,@"STO_CUDA_ENTRY STV_DEFAULT"
_Z9sqrt_gpu2PfS_ii:
.text._Z9sqrt_gpu2PfS_ii:
[----:B------:R-:W-:Y:S01]  /*0000*/  LDC R1, c[0x0][0x37c] ;  /* 0x0000df00ff017b82 */ /* 0x000fe20000000800 */
[----:B------:R-:W0:Y:S07]  /*0010*/  S2R R8, SR_TID.X ;  /* 0x0000000000087919 */ /* 0x000e2e0000002100 */
[----:B------:R-:W0:Y:S01]  /*0020*/  S2UR UR5, SR_CTAID.X ;  /* 0x00000000000579c3 */ /* 0x000e220000002500 */
[----:B------:R-:W1:Y:S01]  /*0030*/  LDCU UR4, c[0x0][0x394] ;  /* 0x00007280ff0477ac */ /* 0x000e620008000800 */
[----:B------:R-:W-:Y:S01]  /*0040*/  BSSY.RECONVERGENT B1, `(.L_x_4) ;  /* 0x0000056000017945 */ /* 0x000fe20003800200 */
[----:B------:R-:W2:Y:S05]  /*0050*/  LDCU UR6, c[0x0][0x390] ;  /* 0x00007200ff0677ac */ /* 0x000eaa0008000800 */
[----:B------:R-:W0:Y:S01]  /*0060*/  LDC R9, c[0x0][0x360] ;  /* 0x0000d800ff097b82 */ /* 0x000e220000000800 */
[----:B-1----:R-:W-:Y:S01]  /*0070*/  UIMAD UR4, UR4, UR4, URZ ;  /* 0x00000004040472a4 */ /* 0x002fe2000f8e02ff */
[----:B0-----:R-:W-:-:S05]  /*0080*/  IMAD R8, R9, UR5, R8 ;  /* 0x0000000509087c24 */ /* 0x001fca000f8e0208 */
[----:B------:R-:W-:-:S13]  /*0090*/  ISETP.GE.AND P0, PT, R8, UR4, PT ;  /* 0x0000000408007c0c */ /* 0x000fda000bf06270 */
[----:B--2---:R-:W-:Y:S05]  /*00a0*/  @P0 BRA `(.L_x_5) ;  /* 0x00000004003c0947 */ /* 0x004fea0003800000 */
[----:B------:R-:W0:Y:S01]  /*00b0*/  LDC R3, c[0x0][0x394] ;  /* 0x0000e500ff037b82 */ /* 0x000e220000000800 */
[----:B------:R-:W1:Y:S07]  /*00c0*/  LDCU UR5, c[0x0][0x370] ;  /* 0x00006e00ff0577ac */ /* 0x000e6e0008000800 */
[----:B------:R-:W2:Y:S08]  /*00d0*/  LDC.64 R12, c[0x0][0x358] ;  /* 0x0000d600ff0c7b82 */ /* 0x000eb00000000a00 */
[----:B------:R-:W3:Y:S01]  /*00e0*/  LDC.64 R4, c[0x0][0x388] ;  /* 0x0000e200ff047b82 */ /* 0x000ee20000000a00 */
[----:B-1----:R-:W-:-:S07]  /*00f0*/  IMAD R9, R9, UR5, RZ ;  /* 0x0000000509097c24 */ /* 0x002fce000f8e02ff */
[----:B------:R-:W1:Y:S02]  /*0100*/  LDC.64 R6, c[0x0][0x380] ;  /* 0x0000e000ff067b82 */ /* 0x000e640000000a00 */
.L_x_15:
[----:B0-----:R-:W-:Y:S01]  /*0110*/  IABS R15, R3 ;  /* 0x00000003000f7213 */ /* 0x001fe20000000000 */
[----:B------:R-:W-:Y:S03]  /*0120*/  BSSY.RECONVERGENT B0, `(.L_x_6) ;  /* 0x0000044000007945 */ /* 0x000fe60003800200 */
[----:B------:R-:W0:Y:S08]  /*0130*/  I2F.RP R0, R15 ;  /* 0x0000000f00007306 */ /* 0x000e300000209400 */
[----:B0-----:R-:W0:Y:S02]  /*0140*/  MUFU.RCP R0, R0 ;  /* 0x0000000000007308 */ /* 0x001e240000001000 */
[----:B0-2---:R-:W-:-:S06]  /*0150*/  VIADD R10, R0, 0xffffffe ;  /* 0x0ffffffe000a7836 */ /* 0x005fcc0000000000 */
[----:B------:R0:W4:Y:S02]  /*0160*/  F2I.FTZ.U32.TRUNC.NTZ R11, R10 ;  /* 0x0000000a000b7305 */ /* 0x000124000021f000 */
[----:B0-----:R-:W-:Y:S02]  /*0170*/  IMAD.MOV.U32 R10, RZ, RZ, RZ ;  /* 0x000000ffff0a7224 */ /* 0x001fe400078e00ff */
[----:B----4-:R-:W-:-:S04]  /*0180*/  IMAD.MOV R2, RZ, RZ, -R11 ;  /* 0x000000ffff027224 */ /* 0x010fc800078e0a0b */
[----:B------:R-:W-:Y:S01]  /*0190*/  IMAD R17, R2, R15, RZ ;  /* 0x0000000f02117224 */ /* 0x000fe200078e02ff */
[----:B------:R-:W-:-:S03]  /*01a0*/  IABS R2, R8 ;  /* 0x0000000800027213 */ /* 0x000fc60000000000 */
[----:B------:R-:W-:-:S06]  /*01b0*/  IMAD.HI.U32 R11, R11, R17, R10 ;  /* 0x000000110b0b7227 */ /* 0x000fcc00078e000a */
[----:B------:R-:W-:-:S05]  /*01c0*/  IMAD.HI.U32 R11, R11, R2, RZ ;  /* 0x000000020b0b7227 */ /* 0x000fca00078e00ff */
[----:B------:R-:W-:-:S05]  /*01d0*/  IADD3 R0, PT, PT, -R11, RZ, RZ ;  /* 0x000000ff0b007210 */ /* 0x000fca0007ffe1ff */
[----:B------:R-:W-:-:S05]  /*01e0*/  IMAD R0, R15, R0, R2 ;  /* 0x000000000f007224 */ /* 0x000fca00078e0202 */
[----:B------:R-:W-:-:S13]  /*01f0*/  ISETP.GT.U32.AND P2, PT, R15, R0, PT ;  /* 0x000000000f00720c */ /* 0x000fda0003f44070 */
[----:B------:R-:W-:Y:S02]  /*0200*/  @!P2 IMAD.IADD R0, R0, 0x1, -R15 ;  /* 0x000000010000a824 */ /* 0x000fe400078e0a0f */
[----:B------:R-:W-:Y:S01]  /*0210*/  @!P2 VIADD R11, R11, 0x1 ;  /* 0x000000010b0ba836 */ /* 0x000fe20000000000 */
[----:B------:R-:W-:Y:S02]  /*0220*/  ISETP.NE.AND P2, PT, R3, RZ, PT ;  /* 0x000000ff0300720c */ /* 0x000fe40003f45270 */
[----:B------:R-:W-:Y:S02]  /*0230*/  ISETP.GE.U32.AND P0, PT, R0, R15, PT ;  /* 0x0000000f0000720c */ /* 0x000fe40003f06070 */
[----:B------:R-:W-:-:S04]  /*0240*/  LOP3.LUT R0, R8, R3, RZ, 0x3c, !PT ;  /* 0x0000000308007212 */ /* 0x000fc800078e3cff */
[----:B------:R-:W-:-:S07]  /*0250*/  ISETP.GE.AND P1, PT, R0, RZ, PT ;  /* 0x000000ff0000720c */ /* 0x000fce0003f26270 */
[----:B------:R-:W-:-:S06]  /*0260*/  @P0 VIADD R11, R11, 0x1 ;  /* 0x000000010b0b0836 */ /* 0x000fcc0000000000 */
[----:B------:R-:W-:Y:S02]  /*0270*/  @!P1 IADD3 R11, PT, PT, -R11, RZ, RZ ;  /* 0x000000ff0b0b9210 */ /* 0x000fe40007ffe1ff */
[----:B------:R-:W-:-:S05]  /*0280*/  @!P2 LOP3.LUT R11, RZ, R3, RZ, 0x33, !PT ;  /* 0x00000003ff0ba212 */ /* 0x000fca00078e33ff */
[----:B------:R-:W-:-:S04]  /*0290*/  IMAD.MOV R0, RZ, RZ, -R11 ;  /* 0x000000ffff007224 */ /* 0x000fc800078e0a0b */
[----:B------:R-:W-:-:S05]  /*02a0*/  IMAD R0, R3, R0, R8 ;  /* 0x0000000003007224 */ /* 0x000fca00078e0208 */
[----:B------:R-:W-:-:S13]  /*02b0*/  ISETP.NE.AND P0, PT, R0, R11, PT ;  /* 0x0000000b0000720c */ /* 0x000fda0003f05270 */
[----:B------:R-:W-:Y:S05]  /*02c0*/  @P0 BRA `(.L_x_7) ;  /* 0x0000000000940947 */ /* 0x000fea0003800000 */
[----:B--2---:R-:W-:Y:S02]  /*02d0*/  R2UR UR8, R12 ;  /* 0x000000000c0872ca */ /* 0x004fe400000e0000 */
[----:B------:R-:W-:Y:S02]  /*02e0*/  R2UR UR9, R13 ;  /* 0x000000000d0972ca */ /* 0x000fe400000e0000 */
[----:B------:R-:W-:-:S05]  /*02f0*/  IADD3 R11, PT, PT, R0, UR6, -R3 ;  /* 0x00000006000b7c10 */ /* 0x000fca000fffe803 */
[----:B-1----:R-:W-:-:S06]  /*0300*/  IMAD.WIDE R10, R11, 0x4, R6 ;  /* 0x000000040b0a7825 */ /* 0x002fcc00078e0206 */
[----:B------:R-:W2:Y:S01]  /*0310*/  LDG.E R11, desc[UR8][R10.64] ;  /* 0x000000080a0b7981 */ /* 0x000ea2000c1e1900 */
[----:B------:R-:W-:Y:S01]  /*0320*/  BSSY.RECONVERGENT B2, `(.L_x_8) ;  /* 0x000000d000027945 */ /* 0x000fe20003800200 */
[----:B--2---:R-:W-:Y:S01]  /*0330*/  VIADD R0, R11, 0xf3000000 ;  /* 0xf30000000b007836 */ /* 0x004fe20000000000 */
[----:B------:R0:W1:Y:S04]  /*0340*/  MUFU.RSQ R2, R11 ;  /* 0x0000000b00027308 */ /* 0x0000680000001400 */
[----:B------:R-:W-:-:S13]  /*0350*/  ISETP.GT.U32.AND P0, PT, R0, 0x727fffff, PT ;  /* 0x727fffff0000780c */ /* 0x000fda0003f04070 */
[----:B01----:R-:W-:Y:S05]  /*0360*/  @!P0 BRA `(.L_x_9) ;  /* 0x0000000000108947 */ /* 0x003fea0003800000 */
[----:B------:R-:W-:-:S07]  /*0370*/  MOV R16, 0x390 ;  /* 0x0000039000107802 */ /* 0x000fce0000000f00 */
[----:B---3--:R-:W-:Y:S05]  /*0380*/  CALL.REL.NOINC `($__internal_1_$__cuda_sm20_sqrt_rn_f32_slowpath) ;  /* 0x0000000400647944 */ /* 0x008fea0003c00000 */
[----:B------:R-:W-:Y:S01]  /*0390*/  MOV R0, R2 ;  /* 0x0000000200007202 */ /* 0x000fe20000000f00 */
[----:B------:R-:W-:Y:S06]  /*03a0*/  BRA `(.L_x_10) ;  /* 0x0000000000107947 */ /* 0x000fec0003800000 */
.L_x_9:
[----:B------:R-:W-:Y:S01]  /*03b0*/  FMUL.FTZ R0, R11, R2 ;  /* 0x000000020b007220 */ /* 0x000fe20000410000 */
[----:B------:R-:W-:-:S03]  /*03c0*/  FMUL.FTZ R2, R2, 0.5 ;  /* 0x3f00000002027820 */ /* 0x000fc60000410000 */
[----:B------:R-:W-:-:S04]  /*03d0*/  FFMA R11, -R0, R0, R11 ;  /* 0x00000000000b7223 */ /* 0x000fc8000000010b */
[----:B------:R-:W-:-:S07]  /*03e0*/  FFMA R0, R11, R2, R0 ;  /* 0x000000020b007223 */ /* 0x000fce0000000000 */
.L_x_10:
[----:B------:R-:W-:Y:S05]  /*03f0*/  BSYNC.RECONVERGENT B2 ;  /* 0x0000000000027941 */ /* 0x000fea0003800200 */
.L_x_8:
[----:B------:R-:W-:Y:S01]  /*0400*/  VIADD R2, R0, 0x1800000 ;  /* 0x0180000000027836 */ /* 0x000fe20000000000 */
[----:B------:R-:W-:Y:S04]  /*0410*/  BSSY.RECONVERGENT B2, `(.L_x_11) ;  /* 0x000000b000027945 */ /* 0x000fe80003800200 */
[----:B------:R-:W-:-:S04]  /*0420*/  LOP3.LUT R2, R2, 0x7f800000, RZ, 0xc0, !PT ;  /* 0x7f80000002027812 */ /* 0x000fc800078ec0ff */
[----:B------:R-:W-:-:S13]  /*0430*/  ISETP.GT.U32.AND P0, PT, R2, 0x1ffffff, PT ;  /* 0x01ffffff0200780c */ /* 0x000fda0003f04070 */
[----:B------:R-:W-:Y:S05]  /*0440*/  @P0 BRA `(.L_x_12) ;  /* 0x00000000000c0947 */ /* 0x000fea0003800000 */
[----:B------:R-:W-:-:S07]  /*0450*/  MOV R10, 0x470 ;  /* 0x00000470000a7802 */ /* 0x000fce0000000f00 */
[----:B---3--:R-:W-:Y:S05]  /*0460*/  CALL.REL.NOINC `($__internal_0_$__cuda_sm20_rcp_rn_f32_slowpath) ;  /* 0x0000000000587944 */ /* 0x008fea0003c00000 */
[----:B------:R-:W-:Y:S05]  /*0470*/  BRA `(.L_x_13) ;  /* 0x0000000000107947 */ /* 0x000fea0003800000 */
.L_x_12:
[----:B------:R-:W0:Y:S02]  /*0480*/  MUFU.RCP R15, R0 ;  /* 0x00000000000f7308 */ /* 0x000e240000001000 */
[----:B0-----:R-:W-:-:S04]  /*0490*/  FFMA R2, R15, R0, -1 ;  /* 0xbf8000000f027423 */ /* 0x001fc80000000000 */
[----:B------:R-:W-:-:S04]  /*04a0*/  FADD.FTZ R2, -R2, -RZ ;  /* 0x800000ff02027221 */ /* 0x000fc80000010100 */
[----:B------:R-:W-:-:S07]  /*04b0*/  FFMA R15, R15, R2, R15 ;  /* 0x000000020f0f7223 */ /* 0x000fce000000000f */
.L_x_13:
[----:B------:R-:W-:Y:S05]  /*04c0*/  BSYNC.RECONVERGENT B2 ;  /* 0x0000000000027941 */ /* 0x000fea0003800200 */
.L_x_11:
[----:B------:R-:W-:Y:S01]  /*04d0*/  R2UR UR8, R12 ;  /* 0x000000000c0872ca */ /* 0x000fe200000e0000 */
[----:B---3--:R-:W-:Y:S01]  /*04e0*/  IMAD.WIDE R10, R8, 0x4, R4 ;  /* 0x00000004080a7825 */ /* 0x008fe200078e0204 */
[----:B------:R-:W-:-:S13]  /*04f0*/  R2UR UR9, R13 ;  /* 0x000000000d0972ca */ /* 0x000fda00000e0000 */
[----:B------:R0:W-:Y:S01]  /*0500*/  STG.E desc[UR8][R10.64], R15 ;  /* 0x0000000f0a007986 */ /* 0x0001e2000c101908 */
[----:B------:R-:W-:Y:S05]  /*0510*/  BRA `(.L_x_14) ;  /* 0x0000000000107947 */ /* 0x000fea0003800000 */
.L_x_7:
[----:B--2---:R-:W-:Y:S01]  /*0520*/  R2UR UR8, R12 ;  /* 0x000000000c0872ca */ /* 0x004fe200000e0000 */
[----:B---3--:R-:W-:Y:S01]  /*0530*/  IMAD.WIDE R10, R8, 0x4, R4 ;  /* 0x00000004080a7825 */ /* 0x008fe200078e0204 */
[----:B------:R-:W-:-:S13]  /*0540*/  R2UR UR9, R13 ;  /* 0x000000000d0972ca */ /* 0x000fda00000e0000 */
[----:B------:R2:W-:Y:S02]  /*0550*/  STG.E desc[UR8][R10.64], RZ ;  /* 0x000000ff0a007986 */ /* 0x0005e4000c101908 */
.L_x_14:
[----:B------:R-:W-:Y:S05]  /*0560*/  BSYNC.RECONVERGENT B0 ;  /* 0x0000000000007941 */ /* 0x000fea0003800200 */
.L_x_6:
[----:B------:R-:W-:-:S05]  /*0570*/  IMAD.IADD R8, R9, 0x1, R8 ;  /* 0x0000000109087824 */ /* 0x000fca00078e0208 */
[----:B------:R-:W-:-:S13]  /*0580*/  ISETP.GE.AND P0, PT, R8, UR4, PT ;  /* 0x0000000408007c0c */ /* 0x000fda000bf06270 */
[----:B------:R-:W-:Y:S05]  /*0590*/  @!P0 BRA `(.L_x_15) ;  /* 0xfffffff800dc8947 */ /* 0x000fea000383ffff */
.L_x_5:
[----:B------:R-:W-:Y:S05]  /*05a0*/  BSYNC.RECONVERGENT B1 ;  /* 0x0000000000017941 */ /* 0x000fea0003800200 */
.L_x_4:
[----:B------:R-:W-:Y:S06]  /*05b0*/  BAR.SYNC.DEFER_BLOCKING 0x0 ;  /* 0x0000000000007b1d */ /* 0x000fec0000010000 */
[----:B------:R-:W-:Y:S05]  /*05c0*/  EXIT ;  /* 0x000000000000794d */ /* 0x000fea0003800000 */
        .weak           $__internal_0_$__cuda_sm20_rcp_rn_f32_slowpath
        .type           $__internal_0_$__cuda_sm20_rcp_rn_f32_slowpath,@function
        .size           $__internal_0_$__cuda_sm20_rcp_rn_f32_slowpath,($__internal_1_$__cuda_sm20_sqrt_rn_f32_slowpath - $__internal_0_$__cuda_sm20_rcp_rn_f32_slowpath)
$__internal_0_$__cuda_sm20_rcp_rn_f32_slowpath:
[----:B------:R-:W-:Y:S01]  /*05d0*/  SHF.L.U32 R2, R0, 0x1, RZ ;  /* 0x0000000100027819 */ /* 0x000fe200000006ff */
[----:B------:R-:W-:Y:S03]  /*05e0*/  BSSY.RECONVERGENT B3, `(.L_x_16) ;  /* 0x0000030000037945 */ /* 0x000fe60003800200 */
[----:B------:R-:W-:-:S04]  /*05f0*/  SHF.R.U32.HI R2, RZ, 0x18, R2 ;  /* 0x00000018ff027819 */ /* 0x000fc80000011602 */
[----:B------:R-:W-:-:S13]  /*0600*/  ISETP.NE.U32.AND P0, PT, R2, RZ, PT ;  /* 0x000000ff0200720c */ /* 0x000fda0003f05070 */
[----:B------:R-:W-:Y:S05]  /*0610*/  @P0 BRA `(.L_x_17) ;  /* 0x0000000000280947 */ /* 0x000fea0003800000 */
[----:B------:R-:W-:-:S05]  /*0620*/  IMAD.SHL.U32 R2, R0, 0x2, RZ ;  /* 0x0000000200027824 */ /* 0x000fca00078e00ff */
[----:B------:R-:W-:-:S13]  /*0630*/  ISETP.NE.AND P0, PT, R2, RZ, PT ;  /* 0x000000ff0200720c */ /* 0x000fda0003f05270 */
[----:B------:R-:W-:Y:S01]  /*0640*/  @P0 FFMA R14, R0, 1.84467440737095516160e+19, RZ ;  /* 0x5f800000000e0823 */ /* 0x000fe200000000ff */
[----:B------:R-:W-:Y:S08]  /*0650*/  @!P0 MUFU.RCP R11, R0 ;  /* 0x00000000000b8308 */ /* 0x000ff00000001000 */
[----:B------:R-:W0:Y:S02]  /*0660*/  @P0 MUFU.RCP R15, R14 ;  /* 0x0000000e000f0308 */ /* 0x000e240000001000 */
[----:B0-----:R-:W-:-:S04]  /*0670*/  @P0 FFMA R2, R14, R15, -1 ;  /* 0xbf8000000e020423 */ /* 0x001fc8000000000f */
[----:B------:R-:W-:-:S04]  /*0680*/  @P0 FADD.FTZ R2, -R2, -RZ ;  /* 0x800000ff02020221 */ /* 0x000fc80000010100 */
[----:B------:R-:W-:-:S04]  /*0690*/  @P0 FFMA R2, R15, R2, R15 ;  /* 0x000000020f020223 */ /* 0x000fc8000000000f */
[----:B------:R-:W-:Y:S01]  /*06a0*/  @P0 FFMA R11, R2, 1.84467440737095516160e+19, RZ ;  /* 0x5f800000020b0823 */ /* 0x000fe200000000ff */
[----:B------:R-:W-:Y:S06]  /*06b0*/  BRA `(.L_x_18) ;  /* 0x0000000000887947 */ /* 0x000fec0003800000 */
.L_x_17:
[----:B------:R-:W-:-:S05]  /*06c0*/  VIADD R18, R2, 0xffffff03 ;  /* 0xffffff0302127836 */ /* 0x000fca0000000000 */
[----:B------:R-:W-:-:S13]  /*06d0*/  ISETP.GT.U32.AND P0, PT, R18, 0x1, PT ;  /* 0x000000011200780c */ /* 0x000fda0003f04070 */
[----:B------:R-:W-:Y:S05]  /*06e0*/  @P0 BRA `(.L_x_19) ;  /* 0x0000000000780947 */ /* 0x000fea0003800000 */
[----:B------:R-:W-:Y:S01]  /*06f0*/  LOP3.LUT R11, R0, 0x7fffff, RZ, 0xc0, !PT ;  /* 0x007fffff000b7812 */ /* 0x000fe200078ec0ff */
[----:B------:R-:W-:-:S03]  /*0700*/  HFMA2 R17, -RZ, RZ, 0, 1.78813934326171875e-07 ;  /* 0x00000003ff117431 */ /* 0x000fc600000001ff */
[----:B------:R-:W-:-:S04]  /*0710*/  LOP3.LUT R11, R11, 0x3f800000, RZ, 0xfc, !PT ;  /* 0x3f8000000b0b7812 */ /* 0x000fc800078efcff */
[----:B------:R-:W0:Y:S01]  /*0720*/  MUFU.RCP R14, R11 ;  /* 0x0000000b000e7308 */ /* 0x000e220000001000 */
[----:B------:R-:W-:Y:S01]  /*0730*/  SHF.L.U32 R17, R17, R18, RZ ;  /* 0x0000001211117219 */ /* 0x000fe200000006ff */
[----:B0-----:R-:W-:-:S04]  /*0740*/  FFMA R15, R11, R14, -1 ;  /* 0xbf8000000b0f7423 */ /* 0x001fc8000000000e */
[----:B------:R-:W-:-:S04]  /*0750*/  FADD.FTZ R15, -R15, -RZ ;  /* 0x800000ff0f0f7221 */ /* 0x000fc80000010100 */
[CCC-:B------:R-:W-:Y:S01]  /*0760*/  FFMA.RM R16, R14.reuse, R15.reuse, R14.reuse ;  /* 0x0000000f0e107223 */ /* 0x1c0fe2000000400e */
[----:B------:R-:W-:-:S04]  /*0770*/  FFMA.RP R15, R14, R15, R14 ;  /* 0x0000000f0e0f7223 */ /* 0x000fc8000000800e */
[C---:B------:R-:W-:Y:S02]  /*0780*/  LOP3.LUT R14, R16.reuse, 0x7fffff, RZ, 0xc0, !PT ;  /* 0x007fffff100e7812 */ /* 0x040fe400078ec0ff */
[----:B------:R-:W-:Y:S02]  /*0790*/  FSETP.NEU.FTZ.AND P0, PT, R16, R15, PT ;  /* 0x0000000f1000720b */ /* 0x000fe40003f1d000 */
[----:B------:R-:W-:Y:S02]  /*07a0*/  LOP3.LUT R14, R14, 0x800000, RZ, 0xfc, !PT ;  /* 0x008000000e0e7812 */ /* 0x000fe400078efcff */
[----:B------:R-:W-:Y:S02]  /*07b0*/  SEL R15, RZ, 0xffffffff, !P0 ;  /* 0xffffffffff0f7807 */ /* 0x000fe40004000000 */
[----:B------:R-:W-:-:S03]  /*07c0*/  LOP3.LUT R17, R17, R14, RZ, 0xc0, !PT ;  /* 0x0000000e11117212 */ /* 0x000fc600078ec0ff */
[----:B------:R-:W-:Y:S01]  /*07d0*/  IMAD.MOV R15, RZ, RZ, -R15 ;  /* 0x000000ffff0f7224 */ /* 0x000fe200078e0a0f */
[----:B------:R-:W-:-:S04]  /*07e0*/  SHF.R.U32.HI R17, RZ, R18, R17 ;  /* 0x00000012ff117219 */ /* 0x000fc80000011611 */
[----:B------:R-:W-:Y:S02]  /*07f0*/  LOP3.LUT P1, RZ, R15, R18, R14, 0xf8, !PT ;  /* 0x000000120fff7212 */ /* 0x000fe4000782f80e */
[C---:B------:R-:W-:Y:S02]  /*0800*/  LOP3.LUT P0, RZ, R17.reuse, 0x1, RZ, 0xc0, !PT ;  /* 0x0000000111ff7812 */ /* 0x040fe4000780c0ff */
[----:B------:R-:W-:-:S04]  /*0810*/  LOP3.LUT P2, RZ, R17, 0x2, RZ, 0xc0, !PT ;  /* 0x0000000211ff7812 */ /* 0x000fc8000784c0ff */
[----:B------:R-:W-:Y:S02]  /*0820*/  PLOP3.LUT P0, PT, P0, P1, P2, 0xe0, 0x0 ;  /* 0x000000000000781c */ /* 0x000fe40000703c20 */
[----:B------:R-:W-:Y:S02]  /*0830*/  LOP3.LUT P1, RZ, R0, 0x7fffff, RZ, 0xc0, !PT ;  /* 0x007fffff00ff7812 */ /* 0x000fe4000782c0ff */
[----:B------:R-:W-:-:S05]  /*0840*/  SEL R11, RZ, 0x1, !P0 ;  /* 0x00000001ff0b7807 */ /* 0x000fca0004000000 */
[----:B------:R-:W-:-:S05]  /*0850*/  IMAD.MOV R11, RZ, RZ, -R11 ;  /* 0x000000ffff0b7224 */ /* 0x000fca00078e0a0b */
[----:B------:R-:W-:Y:S02]  /*0860*/  ISETP.GE.AND P0, PT, R11, RZ, PT ;  /* 0x000000ff0b00720c */ /* 0x000fe40003f06270 */
[----:B------:R-:W-:-:S04]  /*0870*/  IADD3 R11, PT, PT, R2, -0xfc, RZ ;  /* 0xffffff04020b7810 */ /* 0x000fc80007ffe0ff */
[----:B------:R-:W-:-:S07]  /*0880*/  SHF.R.U32.HI R11, RZ, R11, R14 ;  /* 0x0000000bff0b7219 */ /* 0x000fce000001160e */
[----:B------:R-:W-:-:S04]  /*0890*/  @!P0 VIADD R11, R11, 0x1 ;  /* 0x000000010b0b8836 */ /* 0x000fc80000000000 */
[----:B------:R-:W-:-:S05]  /*08a0*/  @!P1 IMAD.SHL.U32 R11, R11, 0x2, RZ ;  /* 0x000000020b0b9824 */ /* 0x000fca00078e00ff */
[----:B------:R-:W-:Y:S01]  /*08b0*/  LOP3.LUT R11, R11, 0x80000000, R0, 0xf8, !PT ;  /* 0x800000000b0b7812 */ /* 0x000fe200078ef800 */
[----:B------:R-:W-:Y:S06]  /*08c0*/  BRA `(.L_x_18) ;  /* 0x0000000000047947 */ /* 0x000fec0003800000 */
.L_x_19:
[----:B------:R0:W1:Y:S02]  /*08d0*/  MUFU.RCP R11, R0 ;  /* 0x00000000000b7308 */ /* 0x0000640000001000 */
.L_x_18:
[----:B------:R-:W-:Y:S05]  /*08e0*/  BSYNC.RECONVERGENT B3 ;  /* 0x0000000000037941 */ /* 0x000fea0003800200 */
.L_x_16:
[----:B-1----:R-:W-:Y:S01]  /*08f0*/  MOV R15, R11 ;  /* 0x0000000b000f7202 */ /* 0x002fe20000000f00 */
[----:B------:R-:W-:-:S04]  /*0900*/  IMAD.MOV.U32 R11, RZ, RZ, 0x0 ;  /* 0x00000000ff0b7424 */ /* 0x000fc800078e00ff */
[----:B0-----:R-:W-:Y:S05]  /*0910*/  RET.REL.NODEC R10 `(_Z9sqrt_gpu2PfS_ii) ;  /* 0xfffffff40ab87950 */ /* 0x001fea0003c3ffff */
        .weak           $__internal_1_$__cuda_sm20_sqrt_rn_f32_slowpath
        .type           $__internal_1_$__cuda_sm20_sqrt_rn_f32_slowpath,@function
        .size           $__internal_1_$__cuda_sm20_sqrt_rn_f32_slowpath,(.L_x_48 - $__internal_1_$__cuda_sm20_sqrt_rn_f32_slowpath)
$__internal_1_$__cuda_sm20_sqrt_rn_f32_slowpath:
[----:B------:R-:W-:-:S13]  /*0920*/  LOP3.LUT P0, RZ, R11, 0x7fffffff, RZ, 0xc0, !PT ;  /* 0x7fffffff0bff7812 */ /* 0x000fda000780c0ff */
[----:B------:R-:W-:Y:S01]  /*0930*/  @!P0 IMAD.MOV.U32 R2, RZ, RZ, R11 ;  /* 0x000000ffff028224 */ /* 0x000fe200078e000b */
[----:B------:R-:W-:Y:S06]  /*0940*/  @!P0 BRA `(.L_x_20) ;  /* 0x0000000000448947 */ /* 0x000fec0003800000 */
[----:B------:R-:W-:Y:S02]  /*0950*/  FSETP.GEU.FTZ.AND P0, PT, R11, RZ, PT ;  /* 0x000000ff0b00720b */ /* 0x000fe40003f1e000 */
[----:B------:R-:W-:-:S11]  /*0960*/  MOV R0, R11 ;  /* 0x0000000b00007202 */ /* 0x000fd60000000f00 */
[----:B------:R-:W-:Y:S01]  /*0970*/  @!P0 IMAD.MOV.U32 R2, RZ, RZ, 0x7fffffff ;  /* 0x7fffffffff028424 */ /* 0x000fe200078e00ff */
[----:B------:R-:W-:Y:S06]  /*0980*/  @!P0 BRA `(.L_x_20) ;  /* 0x0000000000348947 */ /* 0x000fec0003800000 */
[----:B------:R-:W-:-:S13]  /*0990*/  FSETP.GTU.FTZ.AND P0, PT, |R0|, +INF , PT ;  /* 0x7f8000000000780b */ /* 0x000fda0003f1c200 */
[----:B------:R-:W-:Y:S01]  /*09a0*/  @P0 FADD.FTZ R2, R0, 1 ;  /* 0x3f80000000020421 */ /* 0x000fe20000010000 */
[----:B------:R-:W-:Y:S06]  /*09b0*/  @P0 BRA `(.L_x_20) ;  /* 0x0000000000280947 */ /* 0x000fec0003800000 */
[----:B------:R-:W-:-:S13]  /*09c0*/  FSETP.NEU.FTZ.AND P0, PT, |R0|, +INF , PT ;  /* 0x7f8000000000780b */ /* 0x000fda0003f1d200 */
[----:B------:R-:W-:-:S04]  /*09d0*/  @P0 FFMA R10, R0, 1.84467440737095516160e+19, RZ ;  /* 0x5f800000000a0823 */ /* 0x000fc800000000ff */
[----:B------:R-:W0:Y:S02]  /*09e0*/  @P0 MUFU.RSQ R11, R10 ;  /* 0x0000000a000b0308 */ /* 0x000e240000001400 */
[----:B0-----:R-:W-:Y:S01]  /*09f0*/  @P0 FMUL.FTZ R15, R10, R11 ;  /* 0x0000000b0a0f0220 */ /* 0x001fe20000410000 */
[----:B------:R-:W-:-:S03]  /*0a00*/  @P0 FMUL.FTZ R11, R11, 0.5 ;  /* 0x3f0000000b0b0820 */ /* 0x000fc60000410000 */
[----:B------:R-:W-:-:S04]  /*0a10*/  @P0 FADD.FTZ R2, -R15, -RZ ;  /* 0x800000ff0f020221 */ /* 0x000fc80000010100 */
[----:B------:R-:W-:Y:S01]  /*0a20*/  @P0 FFMA R14, R15, R2, R10 ;  /* 0x000000020f0e0223 */ /* 0x000fe2000000000a */
[----:B------:R-:W-:-:S03]  /*0a30*/  @!P0 IMAD.MOV.U32 R2, RZ, RZ, R0 ;  /* 0x000000ffff028224 */ /* 0x000fc600078e0000 */
[----:B------:R-:W-:-:S04]  /*0a40*/  @P0 FFMA R11, R14, R11, R15 ;  /* 0x0000000b0e0b0223 */ /* 0x000fc8000000000f */
[----:B------:R-:W-:-:S07]  /*0a50*/  @P0 FMUL.FTZ R2, R11, 2.3283064365386962891e-10 ;  /* 0x2f8000000b020820 */ /* 0x000fce0000410000 */
.L_x_20:
[----:B------:R-:W-:Y:S01]  /*0a60*/  MOV R10, R16 ;  /* 0x00000010000a7202 */ /* 0x000fe20000000f00 */
[----:B------:R-:W-:-:S04]  /*0a70*/  IMAD.MOV.U32 R11, RZ, RZ, 0x0 ;  /* 0x00000000ff0b7424 */ /* 0x000fc800078e00ff */
[----:B------:R-:W-:Y:S05]  /*0a80*/  RET.REL.NODEC R10 `(_Z9sqrt_gpu2PfS_ii) ;  /* 0xfffffff40a5c7950 */ /* 0x000fea0003c3ffff */
.L_x_21:
        /* <DEDUP_REMOVED lines=15> */
.L_x_48:


//--------------------- .text._Z12transmissionPfS_ll --------------------------
	.section	.text._Z12transmissionPfS_ll,"ax",@progbits
	.align	128
        .global         _Z12transmissionPfS_ll
        .type           _Z12transmissionPfS_ll,@function
        .size           _Z12transmissionPfS_ll,(.L_x_50 - _Z12transmissionPfS_ll)
        .other          _Z12transmissionPfS_ll,@"STO_CUDA_ENTRY STV_DEFAULT"
_Z12transmissionPfS_ll:
.text._Z12transmissionPfS_ll:
[----:B------:R-:W-:Y:S01]  /*0000*/  LDC R1, c[0x0][0x37c] ;  /* 0x0000df00ff017b82 */ /* 0x000fe20000000800 */
[----:B------:R-:W0:Y:S07]  /*0010*/  S2R R3, SR_TID.X ;  /* 0x0000000000037919 */ /* 0x000e2e0000002100 */
[----:B------:R-:W1:Y:S01]  /*0020*/  LDC.64 R6, c[0x0][0x390] ;  /* 0x0000e400ff067b82 */ /* 0x000e620000000a00 */
[----:B------:R-:W2:Y:S01]  /*0030*/  LDCU UR18, c[0x0][0x394] ;  /* 0x00007280ff1277ac */ /* 0x000ea20008000800 */
[----:B------:R-:W-:Y:S01]  /*0040*/  BSSY.RECONVERGENT B0, `(.L_x_22) ;  /* 0x0000196000007945 */ /* 0x000fe20003800200 */
[----:B------:R-:W3:Y:S05]  /*0050*/  LDCU UR22, c[0x0][0x394] ;  /* 0x00007280ff1677ac */ /* 0x000eea0008000800 */
[----:B------:R-:W1:Y:S01]  /*0060*/  LDC.64 R4, c[0x0][0x398] ;  /* 0x0000e600ff047b82 */ /* 0x000e620000000a00 */
[----:B------:R-:W4:Y:S01]  /*0070*/  LDCU UR19, c[0x0][0x390] ;  /* 0x00007200ff1377ac */ /* 0x000f220008000800 */
[----:B------:R-:W0:Y:S06]  /*0080*/  LDCU UR23, c[0x0][0x390] ;  /* 0x00007200ff1777ac */ /* 0x000e2c0008000800 */
[----:B------:R-:W0:Y:S01]  /*0090*/  S2UR UR4, SR_CTAID.X ;  /* 0x00000000000479c3 */ /* 0x000e220000002500 */
[----:B------:R-:W0:Y:S01]  /*00a0*/  LDCU.64 UR20, c[0x0][0x390] ;  /* 0x00007200ff1477ac */ /* 0x000e220008000a00 */
[----:B------:R-:W0:Y:S06]  /*00b0*/  LDCU.64 UR24, c[0x0][0x390] ;  /* 0x00007200ff1877ac */ /* 0x000e2c0008000a00 */
[----:B------:R-:W0:Y:S01]  /*00c0*/  LDC R2, c[0x0][0x360] ;  /* 0x0000d800ff027b82 */ /* 0x000e220000000800 */
[----:B------:R-:W5:Y:S01]  /*00d0*/  LDCU UR8, c[0x0][0x370] ;  /* 0x00006e00ff0877ac */ /* 0x000f620008000800 */
[----:B------:R-:W0:Y:S01]  /*00e0*/  LDCU.64 UR12, c[0x0][0x398] ;  /* 0x00007300ff0c77ac */ /* 0x000e220008000a00 */
[-C--:B-1----:R-:W-:Y:S01]  /*00f0*/  IMAD R0, R5, R6.reuse, RZ ;  /* 0x0000000605007224 */ /* 0x082fe200078e02ff */
[----:B------:R-:W1:Y:S01]  /*0100*/  LDCU.64 UR14, c[0x0][0x398] ;  /* 0x00007300ff0e77ac */ /* 0x000e620008000a00 */
[C---:B------:R-:W-:Y:S01]  /*0110*/  IMAD.WIDE.U32 R12, R4.reuse, R6, RZ ;  /* 0x00000006040c7225 */ /* 0x040fe200078e00ff */
[----:B------:R-:W1:Y:S03]  /*0120*/  LDCU.64 UR10, c[0x0][0x388] ;  /* 0x00007100ff0a77ac */ /* 0x000e660008000a00 */
[----:B------:R-:W-:Y:S01]  /*0130*/  IMAD R5, R4, R7, R0 ;  /* 0x0000000704057224 */ /* 0x000fe200078e0200 */
[----:B------:R-:W1:Y:S03]  /*0140*/  LDCU.64 UR16, c[0x0][0x388] ;  /* 0x00007100ff1077ac */ /* 0x000e660008000a00 */
[----:B------:R-:W-:-:S02]  /*0150*/  IMAD.IADD R0, R13, 0x1, R5 ;  /* 0x000000010d007824 */ /* 0x000fc400078e0205 */
[C---:B0-----:R-:W-:Y:S01]  /*0160*/  IMAD R3, R2.reuse, UR4, R3 ;  /* 0x0000000402037c24 */ /* 0x041fe2000f8e0203 */
[----:B------:R-:W0:Y:S01]  /*0170*/  LDCU.128 UR4, c[0x0][0x380] ;  /* 0x00007000ff0477ac */ /* 0x000e220008000c00 */
[----:B-----5:R-:W-:-:S03]  /*0180*/  IMAD R2, R2, UR8, RZ ;  /* 0x0000000802027c24 */ /* 0x020fc6000f8e02ff */
[----:B------:R-:W-:-:S04]  /*0190*/  ISETP.GT.U32.AND P0, PT, R12, R3, PT ;  /* 0x000000030c00720c */ /* 0x000fc80003f04070 */
[----:B------:R-:W-:-:S13]  /*01a0*/  ISETP.GT.AND.EX P0, PT, R0, RZ, PT, P0 ;  /* 0x000000ff0000720c */ /* 0x000fda0003f04300 */
[----:B01234-:R-:W-:Y:S05]  /*01b0*/  @!P0 BRA `(.L_x_23) ;  /* 0x0000001400f88947 */ /* 0x01ffea0003800000 */
[----:B------:R-:W-:Y:S01]  /*01c0*/  IADD3 R9, P1, PT, R2, R3, RZ ;  /* 0x0000000302097210 */ /* 0x000fe20007f3e0ff */
[----:B------:R-:W-:Y:S01]  /*01d0*/  IMAD.MOV.U32 R11, RZ, RZ, RZ ;  /* 0x000000ffff0b7224 */ /* 0x000fe200078e00ff */
[----:B------:R-:W-:Y:S02]  /*01e0*/  BSSY.RECONVERGENT B1, `(.L_x_24) ;  /* 0x0000023000017945 */ /* 0x000fe40003800200 */
[----:B------:R-:W-:Y:S01]  /*01f0*/  ISETP.GE.U32.AND P0, PT, R9, R12, PT ;  /* 0x0000000c0900720c */ /* 0x000fe20003f06070 */
[----:B------:R-:W-:Y:S01]  /*0200*/  IMAD.X R15, RZ, RZ, R11, P1 ;  /* 0x000000ffff0f7224 */ /* 0x000fe200008e060b */
[----:B------:R-:W-:-:S04]  /*0210*/  ISETP.GT.U32.AND P1, PT, R12, R9, PT ;  /* 0x000000090c00720c */ /* 0x000fc80003f24070 */
[----:B------:R-:W-:Y:S02]  /*0220*/  ISETP.GE.U32.AND.EX P0, PT, R15, R0, PT, P0 ;  /* 0x000000000f00720c */ /* 0x000fe40003f06100 */
[----:B------:R-:W-:Y:S02]  /*0230*/  ISETP.GT.U32.AND.EX P1, PT, R0, R15, PT, P1 ;  /* 0x0000000f0000720c */ /* 0x000fe40003f24110 */
[----:B------:R-:W-:Y:S02]  /*0240*/  SEL R16, RZ, 0x1, P0 ;  /* 0x00000001ff107807 */ /* 0x000fe40000000000 */
[----:B------:R-:W-:Y:S02]  /*0250*/  SEL R7, R12, R9, P1 ;  /* 0x000000090c077207 */ /* 0x000fe40000800000 */
[----:B------:R-:W-:Y:S02]  /*0260*/  SEL R5, R0, R15, P1 ;  /* 0x0000000f00057207 */ /* 0x000fe40000800000 */
[----:B------:R-:W-:-:S04]  /*0270*/  IADD3 R7, P0, P1, R7, -R9, -R16 ;  /* 0x8000000907077210 */ /* 0x000fc8000791e810 */
[----:B------:R-:W-:-:S04]  /*0280*/  IADD3.X R5, PT, PT, R5, -0x1, ~R15, P0, P1 ;  /* 0xffffffff05057810 */ /* 0x000fc800007e2c0f */
[----:B------:R-:W-:-:S13]  /*0290*/  ISETP.NE.U32.AND P0, PT, R5, RZ, PT ;  /* 0x000000ff0500720c */ /* 0x000fda0003f05070 */
[----:B------:R-:W-:Y:S05]  /*02a0*/  @P0 BRA `(.L_x_25) ;  /* 0x0000000000500947 */ /* 0x000fea0003800000 */
[----:B------:R-:W0:Y:S01]  /*02b0*/  I2F.U32.RP R6, R2 ;  /* 0x0000000200067306 */ /* 0x000e220000209000 */
[----:B------:R-:W-:Y:S01]  /*02c0*/  IMAD.MOV R9, RZ, RZ, -R2 ;  /* 0x000000ffff097224 */ /* 0x000fe200078e0a02 */
[----:B------:R-:W-:-:S06]  /*02d0*/  ISETP.NE.U32.AND P2, PT, R2, RZ, PT ;  /* 0x000000ff0200720c */ /* 0x000fcc0003f45070 */
[----:B0-----:R-:W0:Y:S02]  /*02e0*/  MUFU.RCP R6, R6 ;  /* 0x0000000600067308 */ /* 0x001e240000001000 */
[----:B0-----:R-:W-:-:S06]  /*02f0*/  IADD3 R4, PT, PT, R6, 0xffffffe, RZ ;  /* 0x0ffffffe06047810 */ /* 0x001fcc0007ffe0ff */
[----:B------:R0:W1:Y:S02]  /*0300*/  F2I.FTZ.U32.TRUNC.NTZ R5, R4 ;  /* 0x0000000400057305 */ /* 0x000064000021f000 */
[----:B0-----:R-:W-:Y:S02]  /*0310*/  IMAD.MOV.U32 R4, RZ, RZ, RZ ;  /* 0x000000ffff047224 */ /* 0x001fe400078e00ff */
[----:B-1----:R-:W-:-:S04]  /*0320*/  IMAD R9, R9, R5, RZ ;  /* 0x0000000509097224 */ /* 0x002fc800078e02ff */
[----:B------:R-:W-:-:S06]  /*0330*/  IMAD.HI.U32 R8, R5, R9, R4 ;  /* 0x0000000905087227 */ /* 0x000fcc00078e0004 */
[----:B------:R-:W-:-:S04]  /*0340*/  IMAD.HI.U32 R6, R8, R7, RZ ;  /* 0x0000000708067227 */ /* 0x000fc800078e00ff */
[----:B------:R-:W-:-:S04]  /*0350*/  IMAD.MOV R5, RZ, RZ, -R6 ;  /* 0x000000ffff057224 */ /* 0x000fc800078e0a06 */
[----:B------:R-:W-:-:S05]  /*0360*/  IMAD R7, R2, R5, R7 ;  /* 0x0000000502077224 */ /* 0x000fca00078e0207 */
[----:B------:R-:W-:-:S13]  /*0370*/  ISETP.GE.U32.AND P0, PT, R7, R2, PT ;  /* 0x000000020700720c */ /* 0x000fda0003f06070 */
[----:B------:R-:W-:Y:S01]  /*0380*/  @P0 IADD3 R7, PT, PT, -R2, R7, RZ ;  /* 0x0000000702070210 */ /* 0x000fe20007ffe1ff */
[----:B------:R-:W-:-:S03]  /*0390*/  @P0 VIADD R6, R6, 0x1 ;  /* 0x0000000106060836 */ /* 0x000fc60000000000 */
[----:B------:R-:W-:Y:S01]  /*03a0*/  ISETP.GE.U32.AND P1, PT, R7, R2, PT ;  /* 0x000000020700720c */ /* 0x000fe20003f26070 */
[----:B------:R-:W-:-:S12]  /*03b0*/  IMAD.MOV.U32 R7, RZ, RZ, RZ ;  /* 0x000000ffff077224 */ /* 0x000fd800078e00ff */
[----:B------:R-:W-:Y:S01]  /*03c0*/  @P1 VIADD R6, R6, 0x1 ;  /* 0x0000000106061836 */ /* 0x000fe20000000000 */
[----:B------:R-:W-:Y:S01]  /*03d0*/  @!P2 LOP3.LUT R6, RZ, R2, RZ, 0x33, !PT ;  /* 0x00000002ff06a212 */ /* 0x000fe200078e33ff */
[----:B------:R-:W-:Y:S06]  /*03e0*/  BRA `(.L_x_26) ;  /* 0x0000000000087947 */ /* 0x000fec0003800000 */
.L_x_25:
[----:B------:R-:W-:-:S07]  /*03f0*/  MOV R4, 0x410 ;  /* 0x0000041000047802 */ /* 0x000fce0000000f00 */
[----:B------:R-:W-:Y:S05]  /*0400*/  CALL.REL.NOINC `($__internal_3_$__cuda_sm20_div_u64) ;  /* 0x0000001800c07944 */ /* 0x000fea0003c00000 */
.L_x_26:
[----:B------:R-:W-:Y:S05]  /*0410*/  BSYNC.RECONVERGENT B1 ;  /* 0x0000000000017941 */ /* 0x000fea0003800200 */
.L_x_24:
[----:B------:R-:W-:Y:S01]  /*0420*/  IADD3 R16, P1, PT, R6, R16, RZ ;  /* 0x0000001006107210 */ /* 0x000fe20007f3e0ff */
[----:B------:R-:W0:Y:S01]  /*0430*/  LDC R4, c[0x0][0x390] ;  /* 0x0000e400ff047b82 */ /* 0x000e220000000800 */
[----:B------:R-:W-:Y:S02]  /*0440*/  BSSY.RECONVERGENT B1, `(.L_x_27) ;  /* 0x0000057000017945 */ /* 0x000fe40003800200 */
[----:B------:R-:W-:Y:S02]  /*0450*/  LOP3.LUT R6, R16, 0x3, RZ, 0xc0, !PT ;  /* 0x0000000310067812 */ /* 0x000fe400078ec0ff */
[----:B------:R-:W-:Y:S02]  /*0460*/  IADD3.X R17, PT, PT, RZ, R7, RZ, P1, !PT ;  /* 0x00000007ff117210 */ /* 0x000fe40000ffe4ff */
[----:B------:R-:W-:Y:S01]  /*0470*/  ISETP.NE.U32.AND P0, PT, R6, 0x3, PT ;  /* 0x000000030600780c */ /* 0x000fe20003f05070 */
[----:B------:R-:W1:Y:S03]  /*0480*/  LDC R5, c[0x0][0x394] ;  /* 0x0000e500ff057b82 */ /* 0x000e660000000800 */
[----:B------:R-:W-:-:S05]  /*0490*/  ISETP.NE.AND.EX P0, PT, RZ, RZ, PT, P0 ;  /* 0x000000ffff00720c */ /* 0x000fca0003f05300 */
[----:B------:R-:W2:Y:S08]  /*04a0*/  LDC.64 R14, c[0x0][0x358] ;  /* 0x0000d600ff0e7b82 */ /* 0x000eb00000000a00 */
[----:B------:R-:W-:Y:S05]  /*04b0*/  @!P0 BRA `(.L_x_28) ;  /* 0x00000004003c8947 */ /* 0x000fea0003800000 */
[----:B------:R-:W3:Y:S01]  /*04c0*/  LDCU.64 UR8, c[0x0][0x380] ;  /* 0x00007000ff0877ac */ /* 0x000ee20008000a00 */
[----:B------:R-:W-:Y:S02]  /*04d0*/  VIADD R24, R16, 0x1 ;  /* 0x0000000110187836 */ /* 0x000fe40000000000 */
[----:B------:R-:W-:-:S03]  /*04e0*/  IMAD.MOV.U32 R23, RZ, RZ, RZ ;  /* 0x000000ffff177224 */ /* 0x000fc600078e00ff */
[----:B------:R-:W-:Y:S02]  /*04f0*/  LOP3.LUT R24, R24, 0x3, RZ, 0xc0, !PT ;  /* 0x0000000318187812 */ /* 0x000fe400078ec0ff */
[----:B---3--:R-:W-:-:S04]  /*0500*/  LEA R22, P0, R3, UR8, 0x2 ;  /* 0x0000000803167c11 */ /* 0x008fc8000f8010ff */
[----:B------:R-:W-:-:S09]  /*0510*/  LEA.HI.X R25, R3, UR9, R11, 0x2, P0 ;  /* 0x0000000903197c11 */ /* 0x000fd200080f140b */
.L_x_32:
[----:B------:R-:W-:Y:S01]  /*0520*/  IMAD.U32 R18, RZ, RZ, UR18 ;  /* 0x00000012ff127e24 */ /* 0x000fe2000f8e00ff */
[----:B------:R-:W-:Y:S04]  /*0530*/  BSSY.RECONVERGENT B2, `(.L_x_29) ;  /* 0x000002c000027945 */ /* 0x000fe80003800200 */
[----:B------:R-:W-:-:S04]  /*0540*/  LOP3.LUT R6, R11, R18, RZ, 0xfc, !PT ;  /* 0x000000120b067212 */ /* 0x000fc800078efcff */
[----:B------:R-:W-:-:S13]  /*0550*/  ISETP.NE.U32.AND P0, PT, R6, RZ, PT ;  /* 0x000000ff0600720c */ /* 0x000fda0003f05070 */
[----:B---3--:R-:W-:Y:S05]  /*0560*/  @P0 BRA `(.L_x_30) ;  /* 0x0000000000600947 */ /* 0x008fea0003800000 */
[----:B------:R-:W-:Y:S01]  /*0570*/  MOV R19, UR19 ;  /* 0x0000001300137c02 */ /* 0x000fe20008000f00 */
[----:B------:R-:W-:-:S03]  /*0580*/  IMAD.MOV.U32 R27, RZ, RZ, RZ ;  /* 0x000000ffff1b7224 */ /* 0x000fc600078e00ff */
[----:B------:R-:W3:Y:S01]  /*0590*/  I2F.U32.RP R8, R19 ;  /* 0x0000001300087306 */ /* 0x000ee20000209000 */
[----:B------:R-:W-:-:S07]  /*05a0*/  ISETP.NE.U32.AND P2, PT, R19, RZ, PT ;  /* 0x000000ff1300720c */ /* 0x000fce0003f45070 */
[----:B---3--:R-:W3:Y:S02]  /*05b0*/  MUFU.RCP R8, R8 ;  /* 0x0000000800087308 */ /* 0x008ee40000001000 */
[----:B---3--:R-:W-:-:S06]  /*05c0*/  VIADD R6, R8, 0xffffffe ;  /* 0x0ffffffe08067836 */ /* 0x008fcc0000000000 */
[----:B------:R3:W4:Y:S02]  /*05d0*/  F2I.FTZ.U32.TRUNC.NTZ R7, R6 ;  /* 0x0000000600077305 */ /* 0x000724000021f000 */
[----:B---3--:R-:W-:Y:S02]  /*05e0*/  IMAD.MOV.U32 R6, RZ, RZ, RZ ;  /* 0x000000ffff067224 */ /* 0x008fe400078e00ff */
[----:B----4-:R-:W-:-:S04]  /*05f0*/  IMAD R9, R7, R19, RZ ;  /* 0x0000001307097224 */ /* 0x010fc800078e02ff */
[----:B------:R-:W-:-:S04]  /*0600*/  IMAD.MOV R9, RZ, RZ, -R9 ;  /* 0x000000ffff097224 */ /* 0x000fc800078e0a09 */
[----:B------:R-:W-:-:S04]  /*0610*/  IMAD.HI.U32 R10, R7, R9, R6 ;  /* 0x00000009070a7227 */ /* 0x000fc800078e0006 */
[----:B------:R-:W-:Y:S02]  /*0620*/  IMAD.MOV.U32 R9, RZ, RZ, RZ ;  /* 0x000000ffff097224 */ /* 0x000fe400078e00ff */
[----:B------:R-:W-:-:S05]  /*0630*/  IMAD.HI.U32 R8, R10, R3, RZ ;  /* 0x000000030a087227 */ /* 0x000fca00078e00ff */
[----:B------:R-:W-:-:S05]  /*0640*/  IADD3 R10, PT, PT, -R8, RZ, RZ ;  /* 0x000000ff080a7210 */ /* 0x000fca0007ffe1ff */
[----:B------:R-:W-:-:S05]  /*0650*/  IMAD R10, R19, R10, R3 ;  /* 0x0000000a130a7224 */ /* 0x000fca00078e0203 */
[----:B------:R-:W-:-:S13]  /*0660*/  ISETP.GE.U32.AND P0, PT, R10, R19, PT ;  /* 0x000000130a00720c */ /* 0x000fda0003f06070 */
[----:B------:R-:W-:Y:S02]  /*0670*/  @P0 IMAD.IADD R10, R10, 0x1, -R19 ;  /* 0x000000010a0a0824 */ /* 0x000fe400078e0a13 */
[----:B------:R-:W-:-:S03]  /*0680*/  @P0 VIADD R8, R8, 0x1 ;  /* 0x0000000108080836 */ /* 0x000fc60000000000 */
[----:B------:R-:W-:-:S13]  /*0690*/  ISETP.GE.U32.AND P1, PT, R10, R19, PT ;  /* 0x000000130a00720c */ /* 0x000fda0003f26070 */
[----:B------:R-:W-:Y:S01]  /*06a0*/  @P1 VIADD R8, R8, 0x1 ;  /* 0x0000000108081836 */ /* 0x000fe20000000000 */
[----:B------:R-:W-:-:S04]  /*06b0*/  @!P2 LOP3.LUT R8, RZ, R19, RZ, 0x33, !PT ;  /* 0x00000013ff08a212 */ /* 0x000fc800078e33ff */
[----:B------:R-:W-:-:S05]  /*06c0*/  IADD3 R20, PT, PT, -R8, RZ, RZ ;  /* 0x000000ff08147210 */ /* 0x000fca0007ffe1ff */
[----:B------:R-:W-:Y:S01]  /*06d0*/  IMAD R20, R19, R20, R3 ;  /* 0x0000001413147224 */ /* 0x000fe200078e0203 */
[----:B------:R-:W-:Y:S06]  /*06e0*/  BRA `(.L_x_31) ;  /* 0x0000000000407947 */ /* 0x000fec0003800000 */
.L_x_30:
[----:B------:R-:W-:Y:S01]  /*06f0*/  IMAD.MOV.U32 R21, RZ, RZ, R3 ;  /* 0x000000ffff157224 */ /* 0x000fe200078e0003 */
[----:B------:R-:W-:-:S07]  /*0700*/  MOV R6, 0x720 ;  /* 0x0000072000067802 */ /* 0x000fce0000000f00 */
[----:B012---:R-:W-:Y:S05]  /*0710*/  CALL.REL.NOINC `($__internal_2_$__cuda_sm20_div_s64) ;  /* 0x0000001000ac7944 */ /* 0x007fea0003c00000 */
[----:B------:R-:W-:Y:S01]  /*0720*/  IADD3 R6, P0, PT, RZ, -R7, RZ ;  /* 0x80000007ff067210 */ /* 0x000fe20007f1e0ff */
[----:B------:R-:W-:Y:S01]  /*0730*/  IMAD.U32 R18, RZ, RZ, UR21 ;  /* 0x00000015ff127e24 */ /* 0x000fe2000f8e00ff */
[----:B------:R-:W-:Y:S02]  /*0740*/  MOV R19, UR20 ;  /* 0x0000001400137c02 */ /* 0x000fe40008000f00 */
[----:B------:R-:W-:Y:S01]  /*0750*/  MOV R9, R11 ;  /* 0x0000000b00097202 */ /* 0x000fe20000000f00 */
[----:B------:R-:W-:-:S04]  /*0760*/  IMAD.X R8, RZ, RZ, ~R10, P0 ;  /* 0x000000ffff087224 */ /* 0x000fc800000e0e0a */
[-C--:B------:R-:W-:Y:S02]  /*0770*/  IMAD R21, R8, R19.reuse, RZ ;  /* 0x0000001308157224 */ /* 0x080fe400078e02ff */
[----:B------:R-:W-:Y:S02]  /*0780*/  IMAD.MOV.U32 R8, RZ, RZ, R3 ;  /* 0x000000ffff087224 */ /* 0x000fe400078e0003 */
[C---:B------:R-:W-:Y:S02]  /*0790*/  IMAD R21, R6.reuse, R18, R21 ;  /* 0x0000001206157224 */ /* 0x040fe400078e0215 */
[----:B------:R-:W-:-:S04]  /*07a0*/  IMAD.WIDE.U32 R8, R6, R19, R8 ;  /* 0x0000001306087225 */ /* 0x000fc800078e0008 */
[----:B------:R-:W-:Y:S02]  /*07b0*/  IMAD.MOV.U32 R20, RZ, RZ, R8 ;  /* 0x000000ffff147224 */ /* 0x000fe400078e0008 */
[----:B------:R-:W-:Y:S01]  /*07c0*/  IMAD.IADD R27, R9, 0x1, R21 ;  /* 0x00000001091b7824 */ /* 0x000fe200078e0215 */
[----:B------:R-:W-:Y:S01]  /*07d0*/  MOV R9, R10 ;  /* 0x0000000a00097202 */ /* 0x000fe20000000f00 */
[----:B------:R-:W-:-:S07]  /*07e0*/  IMAD.MOV.U32 R8, RZ, RZ, R7 ;  /* 0x000000ffff087224 */ /* 0x000fce00078e0007 */
.L_x_31:
[----:B------:R-:W-:Y:S05]  /*07f0*/  BSYNC.RECONVERGENT B2 ;  /* 0x0000000000027941 */ /* 0x000fea0003800200 */
.L_x_29:
[----:B--2---:R-:W-:Y:S01]  /*0800*/  R2UR UR8, R14 ;  /* 0x000000000e0872ca */ /* 0x004fe200000e0000 */
[----:B------:R-:W-:Y:S01]  /*0810*/  IMAD.MOV.U32 R6, RZ, RZ, R22 ;  /* 0x000000ffff067224 */ /* 0x000fe200078e0016 */
[----:B------:R-:W-:Y:S01]  /*0820*/  R2UR UR9, R15 ;  /* 0x000000000f0972ca */ /* 0x000fe200000e0000 */
[----:B------:R-:W-:-:S12]  /*0830*/  IMAD.MOV.U32 R7, RZ, RZ, R25 ;  /* 0x000000ffff077224 */ /* 0x000fd800078e0019 */
[----:B------:R2:W3:Y:S01]  /*0840*/  LDG.E R21, desc[UR8][R6.64] ;  /* 0x0000000806157981 */ /* 0x0004e2000c1e1900 */
[----:B------:R-:W-:Y:S02]  /*0850*/  LOP3.LUT R8, RZ, R8, RZ, 0x33, !PT ;  /* 0x00000008ff087212 */ /* 0x000fe400078e33ff */
[----:B------:R-:W-:Y:S02]  /*0860*/  LOP3.LUT R10, RZ, R9, RZ, 0x33, !PT ;  /* 0x00000009ff0a7212 */ /* 0x000fe400078e33ff */
[----:B------:R-:W-:Y:S02]  /*0870*/  IADD3 R9, P0, PT, R8, UR12, RZ ;  /* 0x0000000c08097c10 */ /* 0x000fe4000ff1e0ff */
[----:B------:R-:W-:Y:S02]  /*0880*/  IADD3 R3, P1, PT, R2, R3, RZ ;  /* 0x0000000302037210 */ /* 0x000fe40007f3e0ff */
[----:B------:R-:W-:Y:S01]  /*0890*/  IADD3.X R8, PT, PT, R10, UR13, RZ, P0, !PT ;  /* 0x0000000d0a087c10 */ /* 0x000fe200087fe4ff */
[----:B--2---:R-:W-:Y:S01]  /*08a0*/  IMAD.MOV.U32 R6, RZ, RZ, R20 ;  /* 0x000000ffff067224 */ /* 0x004fe200078e0014 */
[----:B------:R-:W-:Y:S01]  /*08b0*/  MOV R7, R27 ;  /* 0x0000001b00077202 */ /* 0x000fe20000000f00 */
[----:B------:R-:W-:Y:S01]  /*08c0*/  IMAD.X R11, RZ, RZ, R11, P1 ;  /* 0x000000ffff0b7224 */ /* 0x000fe200008e060b */
[----:B------:R-:W-:Y:S01]  /*08d0*/  LEA R22, P2, R2, R22, 0x2 ;  /* 0x0000001602167211 */ /* 0x000fe200078410ff */
[----:B------:R-:W-:-:S02]  /*08e0*/  IMAD R8, R8, R19, RZ ;  /* 0x0000001308087224 */ /* 0x000fc400078e02ff */
[----:B------:R-:W-:Y:S01]  /*08f0*/  IMAD.WIDE.U32 R6, R9, R19, R6 ;  /* 0x0000001309067225 */ /* 0x000fe200078e0006 */
[----:B------:R-:W-:-:S03]  /*0900*/  LEA.HI.X R25, R2, R25, RZ, 0x2, P2 ;  /* 0x0000001902197211 */ /* 0x000fc600010f14ff */
[----:B------:R-:W-:Y:S01]  /*0910*/  IMAD R9, R9, R18, R8 ;  /* 0x0000001209097224 */ /* 0x000fe200078e0208 */
[----:B------:R-:W-:-:S03]  /*0920*/  LEA R8, P0, R6, UR10, 0x2 ;  /* 0x0000000a06087c11 */ /* 0x000fc6000f8010ff */
[----:B------:R-:W-:-:S05]  /*0930*/  IMAD.IADD R7, R7, 0x1, R9 ;  /* 0x0000000107077824 */ /* 0x000fca00078e0209 */
[----:B------:R-:W-:Y:S02]  /*0940*/  LEA.HI.X R9, R6, UR11, R7, 0x2, P0 ;  /* 0x0000000b06097c11 */ /* 0x000fe400080f1407 */
[----:B------:R-:W-:-:S04]  /*0950*/  IADD3 R24, P0, PT, R24, -0x1, RZ ;  /* 0xffffffff18187810 */ /* 0x000fc80007f1e0ff */
[----:B------:R-:W-:Y:S02]  /*0960*/  IADD3.X R23, PT, PT, R23, -0x1, RZ, P0, !PT ;  /* 0xffffffff17177810 */ /* 0x000fe400007fe4ff */
[----:B------:R-:W-:-:S04]  /*0970*/  ISETP.NE.U32.AND P0, PT, R24, RZ, PT ;  /* 0x000000ff1800720c */ /* 0x000fc80003f05070 */
[----:B------:R-:W-:Y:S01]  /*0980*/  ISETP.NE.AND.EX P0, PT, R23, RZ, PT, P0 ;  /* 0x000000ff1700720c */ /* 0x000fe20003f05300 */
[----:B---3--:R3:W-:-:S12]  /*0990*/  STG.E desc[UR8][R8.64], R21 ;  /* 0x0000001508007986 */ /* 0x0087d8000c101908 */
[----:B------:R-:W-:Y:S05]  /*09a0*/  @P0 BRA `(.L_x_32) ;  /* 0xfffffff800dc0947 */ /* 0x000fea000383ffff */
.L_x_28:
[----:B------:R-:W-:Y:S05]  /*09b0*/  BSYNC.RECONVERGENT B1 ;  /* 0x0000000000017941 */ /* 0x000fea0003800200 */
.L_x_27:
[----:B------:R-:W-:-:S04]  /*09c0*/  ISETP.GE.U32.AND P0, PT, R16, 0x3, PT ;  /* 0x000000031000780c */ /* 0x000fc80003f06070 */
[----:B------:R-:W-:-:S13]  /*09d0*/  ISETP.GE.U32.AND.EX P0, PT, R17, RZ, PT, P0 ;  /* 0x000000ff1100720c */ /* 0x000fda0003f06100 */
[----:B------:R-:W-:Y:S05]  /*09e0*/  @!P0 BRA `(.L_x_23) ;  /* 0x0000000c00ec8947 */ /* 0x000fea0003800000 */
.L_x_45:
[----:B------:R-:W-:Y:S01]  /*09f0*/  IMAD.U32 R6, RZ, RZ, UR22 ;  /* 0x00000016ff067e24 */ /* 0x000fe2000f8e00ff */
[----:B------:R-:W-:Y:S04]  /*0a00*/  BSSY.RECONVERGENT B1, `(.L_x_33) ;  /* 0x000002c000017945 */ /* 0x000fe80003800200 */
[----:B----4-:R-:W-:-:S04]  /*0a10*/  LOP3.LUT R7, R11, R6, RZ, 0xfc, !PT ;  /* 0x000000060b077212 */ /* 0x010fc800078efcff */
[----:B------:R-:W-:-:S13]  /*0a20*/  ISETP.NE.U32.AND P0, PT, R7, RZ, PT ;  /* 0x000000ff0700720c */ /* 0x000fda0003f05070 */
[----:B------:R-:W-:Y:S05]  /*0a30*/  @P0 BRA `(.L_x_34) ;  /* 0x0000000000600947 */ /* 0x000fea0003800000 */
[----:B---3--:R-:W-:Y:S01]  /*0a40*/  MOV R8, UR23 ;  /* 0x0000001700087c02 */ /* 0x008fe20008000f00 */
[----:B------:R-:W-:Y:S02]  /*0a50*/  IMAD.MOV.U32 R21, RZ, RZ, RZ ;  /* 0x000000ffff157224 */ /* 0x000fe400078e00ff */
[----:B------:R-:W-:Y:S01]  /*0a60*/  IMAD.MOV.U32 R19, RZ, RZ, RZ ;  /* 0x000000ffff137224 */ /* 0x000fe200078e00ff */
        /* <DEDUP_REMOVED lines=8> */
[----:B------:R-:W-:-:S06]  /*0af0*/  IMAD.HI.U32 R18, R17, R7, R16 ;  /* 0x0000000711127227 */ /* 0x000fcc00078e0010 */
        /* <DEDUP_REMOVED lines=12> */
.L_x_34:
[----:B---3--:R-:W-:Y:S01]  /*0bc0*/  IMAD.MOV.U32 R21, RZ, RZ, R3 ;  /* 0x000000ffff157224 */ /* 0x008fe200078e0003 */
[----:B------:R-:W-:-:S07]  /*0bd0*/  MOV R6, 0xbf0 ;  /* 0x00000bf000067802 */ /* 0x000fce0000000f00 */
[----:B012---:R-:W-:Y:S05]  /*0be0*/  CALL.REL.NOINC `($__internal_2_$__cuda_sm20_div_s64) ;  /* 0x0000000c00787944 */ /* 0x007fea0003c00000 */
[----:B------:R-:W-:Y:S01]  /*0bf0*/  IADD3 R9, P0, PT, RZ, -R7, RZ ;  /* 0x80000007ff097210 */ /* 0x000fe20007f1e0ff */
[----:B------:R-:W-:Y:S01]  /*0c00*/  IMAD.MOV.U32 R16, RZ, RZ, R3 ;  /* 0x000000ffff107224 */ /* 0x000fe200078e0003 */
[----:B------:R-:W-:Y:S01]  /*0c10*/  MOV R8, UR24 ;  /* 0x0000001800087c02 */ /* 0x000fe20008000f00 */
[----:B------:R-:W-:Y:S01]  /*0c20*/  IMAD.U32 R6, RZ, RZ, UR25 ;  /* 0x00000019ff067e24 */ /* 0x000fe2000f8e00ff */
[----:B------:R-:W-:Y:S01]  /*0c30*/  MOV R19, R10 ;  /* 0x0000000a00137202 */ /* 0x000fe20000000f00 */
[----:B------:R-:W-:-:S04]  /*0c40*/  IMAD.X R17, RZ, RZ, ~R10, P0 ;  /* 0x000000ffff117224 */ /* 0x000fc800000e0e0a */
[----:B------:R-:W-:Y:S01]  /*0c50*/  IMAD R18, R17, R8, RZ ;  /* 0x0000000811127224 */ /* 0x000fe200078e02ff */
[----:B------:R-:W-:-:S03]  /*0c60*/  MOV R17, R11 ;  /* 0x0000000b00117202 */ /* 0x000fc60000000f00 */
[----:B------:R-:W-:-:S04]  /*0c70*/  IMAD.WIDE.U32 R16, R9, R8, R16 ;  /* 0x0000000809107225 */ /* 0x000fc800078e0010 */
[----:B------:R-:W-:Y:S02]  /*0c80*/  IMAD R9, R9, R6, R18 ;  /* 0x0000000609097224 */ /* 0x000fe400078e0212 */
[----:B------:R-:W-:Y:S02]  /*0c90*/  IMAD.MOV.U32 R20, RZ, RZ, R16 ;  /* 0x000000ffff147224 */ /* 0x000fe400078e0010 */
[----:B------:R-:W-:Y:S02]  /*0ca0*/  IMAD.IADD R21, R9, 0x1, R17 ;  /* 0x0000000109157824 */ /* 0x000fe400078e0211 */
[----:B------:R-:W-:-:S07]  /*0cb0*/  IMAD.MOV.U32 R18, RZ, RZ, R7 ;  /* 0x000000ffff127224 */ /* 0x000fce00078e0007 */
.L_x_35:
[----:B------:R-:W-:Y:S05]  /*0cc0*/  BSYNC.RECONVERGENT B1 ;  /* 0x0000000000017941 */ /* 0x000fea0003800200 */
.L_x_33:
[----:B--2---:R-:W-:Y:S02]  /*0cd0*/  R2UR UR8, R14 ;  /* 0x000000000e0872ca */ /* 0x004fe400000e0000 */
[----:B------:R-:W-:Y:S02]  /*0ce0*/  R2UR UR9, R15 ;  /* 0x000000000f0972ca */ /* 0x000fe400000e0000 */
[----:B------:R-:W-:-:S04]  /*0cf0*/  LEA R16, P0, R3, UR4, 0x2 ;  /* 0x0000000403107c11 */ /* 0x000fc8000f8010ff */
[----:B------:R-:W-:-:S07]  /*0d00*/  LEA.HI.X R17, R3, UR5, R11, 0x2, P0 ;  /* 0x0000000503117c11 */ /* 0x000fce00080f140b */
[----:B------:R-:W2:Y:S01]  /*0d10*/  LDG.E R7, desc[UR8][R16.64] ;  /* 0x0000000810077981 */ /* 0x000ea2000c1e1900 */
[----:B------:R-:W-:Y:S01]  /*0d20*/  LOP3.LUT R9, RZ, R18, RZ, 0x33, !PT ;  /* 0x00000012ff097212 */ /* 0x000fe200078e33ff */
[----:B------:R-:W-:Y:S01]  /*0d30*/  BSSY.RECONVERGENT B1, `(.L_x_36) ;  /* 0x0000035000017945 */ /* 0x000fe20003800200 */
[----:B------:R-:W-:Y:S02]  /*0d40*/  LOP3.LUT R19, RZ, R19, RZ, 0x33, !PT ;  /* 0x00000013ff137212 */ /* 0x000fe400078e33ff */
[----:B------:R-:W-:-:S04]  /*0d50*/  IADD3 R9, P0, PT, R9, UR14, RZ ;  /* 0x0000000e09097c10 */ /* 0x000fc8000ff1e0ff */
[----:B------:R-:W-:Y:S01]  /*0d60*/  IADD3.X R19, PT, PT, R19, UR15, RZ, P0, !PT ;  /* 0x0000000f13137c10 */ /* 0x000fe200087fe4ff */
[----:B------:R-:W-:-:S04]  /*0d70*/  IMAD.WIDE.U32 R20, R9, R8, R20 ;  /* 0x0000000809147225 */ /* 0x000fc800078e0014 */
[----:B------:R-:W-:Y:S01]  /*0d80*/  IMAD R19, R19, R8, RZ ;  /* 0x0000000813137224 */ /* 0x000fe200078e02ff */
[----:B------:R-:W-:-:S03]  /*0d90*/  LEA R18, P0, R20, UR6, 0x2 ;  /* 0x0000000614127c11 */ /* 0x000fc6000f8010ff */
[----:B------:R-:W-:-:S04]  /*0da0*/  IMAD R9, R9, R6, R19 ;  /* 0x0000000609097224 */ /* 0x000fc800078e0213 */
[----:B------:R-:W-:-:S05]  /*0db0*/  IMAD.IADD R9, R21, 0x1, R9 ;  /* 0x0000000115097824 */ /* 0x000fca00078e0209 */
[----:B------:R-:W-:Y:S02]  /*0dc0*/  LEA.HI.X R19, R20, UR7, R9, 0x2, P0 ;  /* 0x0000000714137c11 */ /* 0x000fe400080f1409 */
[----:B------:R-:W-:-:S05]  /*0dd0*/  IADD3 R24, P0, PT, R2, R3, RZ ;  /* 0x0000000302187210 */ /* 0x000fca0007f1e0ff */
[----:B------:R-:W-:-:S05]  /*0de0*/  IMAD.X R25, RZ, RZ, R11, P0 ;  /* 0x000000ffff197224 */ /* 0x000fca00000e060b */
[----:B------:R-:W-:-:S04]  /*0df0*/  LOP3.LUT R3, R25, R6, RZ, 0xfc, !PT ;  /* 0x0000000619037212 */ /* 0x000fc800078efcff */
[----:B------:R-:W-:Y:S01]  /*0e00*/  ISETP.NE.U32.AND P0, PT, R3, RZ, PT ;  /* 0x000000ff0300720c */ /* 0x000fe20003f05070 */
[----:B--2---:R2:W-:-:S12]  /*0e10*/  STG.E desc[UR8][R18.64], R7 ;  /* 0x0000000712007986 */ /* 0x0045d8000c101908 */
[----:B------:R-:W-:Y:S05]  /*0e20*/  @P0 BRA `(.L_x_37) ;  /* 0x00000000005c0947 */ /* 0x000fea0003800000 */
[----:B--2---:R-:W2:Y:S01]  /*0e30*/  I2F.U32.RP R7, R8 ;  /* 0x0000000800077306 */ /* 0x004ea20000209000 */
[----:B------:R-:W-:Y:S01]  /*0e40*/  IMAD.MOV.U32 R10, RZ, RZ, RZ ;  /* 0x000000ffff0a7224 */ /* 0x000fe200078e00ff */
[----:B------:R-:W-:Y:S01]  /*0e50*/  ISETP.NE.U32.AND P2, PT, R8, RZ, PT ;  /* 0x000000ff0800720c */ /* 0x000fe20003f45070 */
[----:B------:R-:W-:-:S05]  /*0e60*/  IMAD.MOV.U32 R19, RZ, RZ, RZ ;  /* 0x000000ffff137224 */ /* 0x000fca00078e00ff */
[----:B--2---:R-:W2:Y:S02]  /*0e70*/  MUFU.RCP R7, R7 ;  /* 0x0000000700077308 */ /* 0x004ea40000001000 */
[----:B--2---:R-:W-:-:S06]  /*0e80*/  VIADD R11, R7, 0xffffffe ;  /* 0x0ffffffe070b7836 */ /* 0x004fcc0000000000 */
[----:B------:R-:W2:Y:S02]  /*0e90*/  F2I.FTZ.U32.TRUNC.NTZ R11, R11 ;  /* 0x0000000b000b7305 */ /* 0x000ea4000021f000 */
[----:B--2---:R-:W-:-:S05]  /*0ea0*/  IADD3 R3, PT, PT, RZ, -R11, RZ ;  /* 0x8000000bff037210 */ /* 0x004fca0007ffe0ff */
[----:B------:R-:W-:-:S04]  /*0eb0*/  IMAD R3, R3, R8, RZ ;  /* 0x0000000803037224 */ /* 0x000fc800078e02ff */
[----:B------:R-:W-:-:S04]  /*0ec0*/  IMAD.HI.U32 R3, R11, R3, R10 ;  /* 0x000000030b037227 */ /* 0x000fc800078e000a */
[----:B------:R-:W-:Y:S02]  /*0ed0*/  HFMA2 R11, -RZ, RZ, 0, 0 ;  /* 0x00000000ff0b7431 */ /* 0x000fe400000001ff */
[----:B------:R-:W-:-:S04]  /*0ee0*/  IMAD.HI.U32 R10, R3, R24, RZ ;  /* 0x00000018030a7227 */ /* 0x000fc800078e00ff */
[----:B------:R-:W-:-:S04]  /*0ef0*/  IMAD.MOV R3, RZ, RZ, -R10 ;  /* 0x000000ffff037224 */ /* 0x000fc800078e0a0a */
[----:B------:R-:W-:-:S05]  /*0f00*/  IMAD R3, R8, R3, R24 ;  /* 0x0000000308037224 */ /* 0x000fca00078e0218 */
[----:B------:R-:W-:-:S13]  /*0f10*/  ISETP.GE.U32.AND P0, PT, R3, R8, PT ;  /* 0x000000080300720c */ /* 0x000fda0003f06070 */
[----:B------:R-:W-:Y:S01]  /*0f20*/  @P0 IMAD.IADD R3, R3, 0x1, -R8 ;  /* 0x0000000103030824 */ /* 0x000fe200078e0a08 */
[----:B------:R-:W-:-:S04]  /*0f30*/  @P0 IADD3 R10, PT, PT, R10, 0x1, RZ ;  /* 0x000000010a0a0810 */ /* 0x000fc80007ffe0ff */
[----:B------:R-:W-:-:S13]  /*0f40*/  ISETP.GE.U32.AND P1, PT, R3, R8, PT ;  /* 0x000000080300720c */ /* 0x000fda0003f26070 */
[----:B------:R-:W-:Y:S01]  /*0f50*/  @P1 VIADD R10, R10, 0x1 ;  /* 0x000000010a0a1836 */ /* 0x000fe20000000000 */
[----:B------:R-:W-:-:S05]  /*0f60*/  @!P2 LOP3.LUT R10, RZ, R8, RZ, 0x33, !PT ;  /* 0x00000008ff0aa212 */ /* 0x000fca00078e33ff */
[----:B------:R-:W-:-:S04]  /*0f70*/  IMAD.MOV R3, RZ, RZ, -R10 ;  /* 0x000000ffff037224 */ /* 0x000fc800078e0a0a */
[----:B------:R-:W-:Y:S01]  /*0f80*/  IMAD R18, R8, R3, R24 ;  /* 0x0000000308127224 */ /* 0x000fe200078e0218 */
[----:B------:R-:W-:Y:S06]  /*0f90*/  BRA `(.L_x_38) ;  /* 0x0000000000387947 */ /* 0x000fec0003800000 */
.L_x_37:
[----:B------:R-:W-:Y:S01]  /*0fa0*/  IMAD.MOV.U32 R21, RZ, RZ, R24 ;  /* 0x000000ffff157224 */ /* 0x000fe200078e0018 */
[----:B------:R-:W-:Y:S01]  /*0fb0*/  MOV R6, 0xfe0 ;  /* 0x00000fe000067802 */ /* 0x000fe20000000f00 */
[----:B------:R-:W-:-:S07]  /*0fc0*/  IMAD.MOV.U32 R11, RZ, RZ, R25 ;  /* 0x000000ffff0b7224 */ /* 0x000fce00078e0019 */
[----:B012---:R-:W-:Y:S05]  /*0fd0*/  CALL.REL.NOINC `($__internal_2_$__cuda_sm20_div_s64) ;  /* 0x00000008007c7944 */ /* 0x007fea0003c00000 */
[----:B------:R-:W-:Y:S01]  /*0fe0*/  IADD3 R3, P0, PT, RZ, -R7, RZ ;  /* 0x80000007ff037210 */ /* 0x000fe20007f1e0ff */
[----:B------:R-:W-:Y:S02]  /*0ff0*/  IMAD.U32 R8, RZ, RZ, UR24 ;  /* 0x00000018ff087e24 */ /* 0x000fe4000f8e00ff */
[----:B------:R-:W-:Y:S01]  /*1000*/  IMAD.U32 R6, RZ, RZ, UR25 ;  /* 0x00000019ff067e24 */ /* 0x000fe2000f8e00ff */
[----:B------:R-:W-:Y:S01]  /*1010*/  IADD3.X R9, PT, PT, RZ, ~R10, RZ, P0, !PT ;  /* 0x8000000aff097210 */ /* 0x000fe200007fe4ff */
[----:B------:R-:W-:-:S04]  /*1020*/  IMAD.WIDE.U32 R18, R3, R8, R24 ;  /* 0x0000000803127225 */ /* 0x000fc800078e0018 */
[----:B------:R-:W-:Y:S02]  /*1030*/  IMAD R9, R9, R8, RZ ;  /* 0x0000000809097224 */ /* 0x000fe400078e02ff */
[----:B------:R-:W-:Y:S01]  /*1040*/  IMAD.MOV.U32 R11, RZ, RZ, R10 ;  /* 0x000000ffff0b7224 */ /* 0x000fe200078e000a */
[----:B------:R-:W-:Y:S01]  /*1050*/  MOV R10, R7 ;  /* 0x00000007000a7202 */ /* 0x000fe20000000f00 */
[----:B------:R-:W-:-:S04]  /*1060*/  IMAD R9, R3, R6, R9 ;  /* 0x0000000603097224 */ /* 0x000fc800078e0209 */
[----:B------:R-:W-:-:S07]  /*1070*/  IMAD.IADD R19, R9, 0x1, R19 ;  /* 0x0000000109137824 */ /* 0x000fce00078e0213 */
.L_x_38:
[----:B------:R-:W-:Y:S05]  /*1080*/  BSYNC.RECONVERGENT B1 ;  /* 0x0000000000017941 */ /* 0x000fea0003800200 */
.L_x_36:
[----:B------:R-:W-:Y:S01]  /*1090*/  IMAD.SHL.U32 R3, R2, 0x4, RZ ;  /* 0x0000000402037824 */ /* 0x000fe200078e00ff */
[----:B------:R-:W-:Y:S02]  /*10a0*/  R2UR UR8, R14 ;  /* 0x000000000e0872ca */ /* 0x000fe400000e0000 */
[----:B------:R-:W-:Y:S02]  /*10b0*/  R2UR UR9, R15 ;  /* 0x000000000f0972ca */ /* 0x000fe400000e0000 */
[----:B------:R-:W-:Y:S02]  /*10c0*/  SHF.R.U32.HI R22, RZ, 0x1e, R2 ;  /* 0x0000001eff167819 */ /* 0x000fe40000011602 */
[----:B------:R-:W-:-:S05]  /*10d0*/  IADD3 R26, P0, PT, R3, R16, RZ ;  /* 0x00000010031a7210 */ /* 0x000fca0007f1e0ff */
[----:B------:R-:W-:-:S05]  /*10e0*/  IMAD.X R27, R22, 0x1, R17, P0 ;  /* 0x00000001161b7824 */ /* 0x000fca00000e0611 */
[----:B------:R-:W2:Y:S01]  /*10f0*/  LDG.E R7, desc[UR8][R26.64] ;  /* 0x000000081a077981 */ /* 0x000ea2000c1e1900 */
[----:B------:R-:W-:Y:S01]  /*1100*/  LOP3.LUT R9, RZ, R10, RZ, 0x33, !PT ;  /* 0x0000000aff097212 */ /* 0x000fe200078e33ff */
[----:B------:R-:W-:Y:S01]  /*1110*/  IMAD.MOV.U32 R16, RZ, RZ, R18 ;  /* 0x000000ffff107224 */ /* 0x000fe200078e0012 */
[----:B------:R-:W-:Y:S01]  /*1120*/  LOP3.LUT R11, RZ, R11, RZ, 0x33, !PT ;  /* 0x0000000bff0b7212 */ /* 0x000fe200078e33ff */
[----:B------:R-:W-:Y:S01]  /*1130*/  BSSY.RECONVERGENT B1, `(.L_x_39) ;  /* 0x0000035000017945 */ /* 0x000fe20003800200 */
[----:B------:R-:W-:Y:S02]  /*1140*/  IADD3 R9, P0, PT, R9, UR14, RZ ;  /* 0x0000000e09097c10 */ /* 0x000fe4000ff1e0ff */
[----:B------:R-:W-:Y:S02]  /*1150*/  MOV R17, R19 ;  /* 0x0000001300117202 */ /* 0x000fe40000000f00 */
        /* <DEDUP_REMOVED lines=13> */
[----:B------:R-:W3:Y:S01]  /*1230*/  I2F.U32.RP R9, R8 ;  /* 0x0000000800097306 */ /* 0x000ee20000209000 */
[----:B--2---:R-:W-:Y:S01]  /*1240*/  IMAD.MOV.U32 R10, RZ, RZ, RZ ;  /* 0x000000ffff0a7224 */ /* 0x004fe200078e00ff */
[----:B------:R-:W-:Y:S01]  /*1250*/  ISETP.NE.U32.AND P2, PT, R8, RZ, PT ;  /* 0x000000ff0800720c */ /* 0x000fe20003f45070 */
[----:B------:R-:W-:-:S05]  /*1260*/  IMAD.MOV.U32 R19, RZ, RZ, RZ ;  /* 0x000000ffff137224 */ /* 0x000fca00078e00ff */
[----:B---3--:R-:W2:Y:S02]  /*1270*/  MUFU.RCP R9, R9 ;  /* 0x0000000900097308 */ /* 0x008ea40000001000 */
        /* <DEDUP_REMOVED lines=18> */
.L_x_40:
[----:B------:R-:W-:Y:S01]  /*13a0*/  IMAD.MOV.U32 R21, RZ, RZ, R16 ;  /* 0x000000ffff157224 */ /* 0x000fe200078e0010 */
[----:B------:R-:W-:Y:S01]  /*13b0*/  MOV R6, 0x13e0 ;  /* 0x000013e000067802 */ /* 0x000fe20000000f00 */
[----:B--2---:R-:W-:-:S07]  /*13c0*/  IMAD.MOV.U32 R11, RZ, RZ, R17 ;  /* 0x000000ffff0b7224 */ /* 0x004fce00078e0011 */
[----:B01----:R-:W-:Y:S05]  /*13d0*/  CALL.REL.NOINC `($__internal_2_$__cuda_sm20_div_s64) ;  /* 0x00000004007c7944 */ /* 0x003fea0003c00000 */
[----:B------:R-:W-:Y:S01]  /*13e0*/  IADD3 R9, P0, PT, RZ, -R7, RZ ;  /* 0x80000007ff097210 */ /* 0x000fe20007f1e0ff */
[----:B------:R-:W-:Y:S02]  /*13f0*/  IMAD.U32 R8, RZ, RZ, UR24 ;  /* 0x00000018ff087e24 */ /* 0x000fe4000f8e00ff */
[----:B------:R-:W-:Y:S01]  /*1400*/  IMAD.U32 R6, RZ, RZ, UR25 ;  /* 0x00000019ff067e24 */ /* 0x000fe2000f8e00ff */
[----:B------:R-:W-:Y:S01]  /*1410*/  IADD3.X R11, PT, PT, RZ, ~R10, RZ, P0, !PT ;  /* 0x8000000aff0b7210 */ /* 0x000fe200007fe4ff */
[----:B------:R-:W-:-:S04]  /*1420*/  IMAD.WIDE.U32 R18, R9, R8, R16 ;  /* 0x0000000809127225 */ /* 0x000fc800078e0010 */
[----:B------:R-:W-:-:S04]  /*1430*/  IMAD R11, R11, R8, RZ ;  /* 0x000000080b0b7224 */ /* 0x000fc800078e02ff */
[----:B------:R-:W-:-:S04]  /*1440*/  IMAD R11, R9, R6, R11 ;  /* 0x00000006090b7224 */ /* 0x000fc800078e020b */
[----:B------:R-:W-:Y:S02]  /*1450*/  IMAD.IADD R19, R11, 0x1, R19 ;  /* 0x000000010b137824 */ /* 0x000fe400078e0213 */
[----:B------:R-:W-:Y:S01]  /*1460*/  IMAD.MOV.U32 R11, RZ, RZ, R10 ;  /* 0x000000ffff0b7224 */ /* 0x000fe200078e000a */
[----:B------:R-:W-:-:S07]  /*1470*/  MOV R10, R7 ;  /* 0x00000007000a7202 */ /* 0x000fce0000000f00 */
.L_x_41:
[----:B------:R-:W-:Y:S05]  /*1480*/  BSYNC.RECONVERGENT B1 ;  /* 0x0000000000017941 */ /* 0x000fea0003800200 */
.L_x_39:
[----:B------:R-:W-:Y:S02]  /*1490*/  R2UR UR8, R14 ;  /* 0x000000000e0872ca */ /* 0x000fe400000e0000 */
[----:B------:R-:W-:Y:S02]  /*14a0*/  R2UR UR9, R15 ;  /* 0x000000000f0972ca */ /* 0x000fe400000e0000 */
[----:B------:R-:W-:-:S05]  /*14b0*/  IADD3 R24, P0, PT, R3, R26, RZ ;  /* 0x0000001a03187210 */ /* 0x000fca0007f1e0ff */
[----:B------:R-:W-:-:S06]  /*14c0*/  IMAD.X R25, R22, 0x1, R27, P0 ;  /* 0x0000000116197824 */ /* 0x000fcc00000e061b */
        /* <DEDUP_REMOVED lines=21> */
[----:B------:R-:W-:-:S05]  /*1620*/  HFMA2 R19, -RZ, RZ, 0, 0 ;  /* 0x00000000ff137431 */ /* 0x000fca00000001ff */
[----:B---3--:R-:W2:Y:S02]  /*1630*/  MUFU.RCP R9, R9 ;  /* 0x0000000900097308 */ /* 0x008ea40000001000 */
[----:B--2---:R-:W-:-:S06]  /*1640*/  IADD3 R11, PT, PT, R9, 0xffffffe, RZ ;  /* 0x0ffffffe090b7810 */ /* 0x004fcc0007ffe0ff */
[----:B------:R-:W2:Y:S02]  /*1650*/  F2I.FTZ.U32.TRUNC.NTZ R11, R11 ;  /* 0x0000000b000b7305 */ /* 0x000ea4000021f000 */
[----:B--2---:R-:W-:-:S04]  /*1660*/  IMAD.MOV R7, RZ, RZ, -R11 ;  /* 0x000000ffff077224 */ /* 0x004fc800078e0a0b */
[----:B------:R-:W-:-:S04]  /*1670*/  IMAD R7, R7, R8, RZ ;  /* 0x0000000807077224 */ /* 0x000fc800078e02ff */
[----:B------:R-:W-:-:S04]  /*1680*/  IMAD.HI.U32 R7, R11, R7, R10 ;  /* 0x000000070b077227 */ /* 0x000fc800078e000a */
[----:B------:R-:W-:Y:S02]  /*1690*/  IMAD.MOV.U32 R11, RZ, RZ, RZ ;  /* 0x000000ffff0b7224 */ /* 0x000fe400078e00ff */
[----:B------:R-:W-:-:S04]  /*16a0*/  IMAD.HI.U32 R10, R7, R16, RZ ;  /* 0x00000010070a7227 */ /* 0x000fc800078e00ff */
[----:B------:R-:W-:-:S04]  /*16b0*/  IMAD.MOV R7, RZ, RZ, -R10 ;  /* 0x000000ffff077224 */ /* 0x000fc800078e0a0a */
[----:B------:R-:W-:-:S05]  /*16c0*/  IMAD R7, R8, R7, R16 ;  /* 0x0000000708077224 */ /* 0x000fca00078e0210 */
[----:B------:R-:W-:-:S13]  /*16d0*/  ISETP.GE.U32.AND P0, PT, R7, R8, PT ;  /* 0x000000080700720c */ /* 0x000fda0003f06070 */
[----:B------:R-:W-:Y:S01]  /*16e0*/  @P0 IADD3 R7, PT, PT, R7, -R8, RZ ;  /* 0x8000000807070210 */ /* 0x000fe20007ffe0ff */
[----:B------:R-:W-:-:S03]  /*16f0*/  @P0 VIADD R10, R10, 0x1 ;  /* 0x000000010a0a0836 */ /* 0x000fc60000000000 */
[----:B------:R-:W-:-:S13]  /*1700*/  ISETP.GE.U32.AND P1, PT, R7, R8, PT ;  /* 0x000000080700720c */ /* 0x000fda0003f26070 */
[----:B------:R-:W-:Y:S01]  /*1710*/  @P1 VIADD R10, R10, 0x1 ;  /* 0x000000010a0a1836 */ /* 0x000fe20000000000 */
[----:B------:R-:W-:-:S05]  /*1720*/  @!P2 LOP3.LUT R10, RZ, R8, RZ, 0x33, !PT ;  /* 0x00000008ff0aa212 */ /* 0x000fca00078e33ff */
[----:B------:R-:W-:-:S04]  /*1730*/  IMAD.MOV R7, RZ, RZ, -R10 ;  /* 0x000000ffff077224 */ /* 0x000fc800078e0a0a */
[----:B------:R-:W-:Y:S01]  /*1740*/  IMAD R18, R8, R7, R16 ;  /* 0x0000000708127224 */ /* 0x000fe200078e0210 */
[----:B------:R-:W-:Y:S06]  /*1750*/  BRA `(.L_x_44) ;  /* 0x0000000000387947 */ /* 0x000fec0003800000 */
.L_x_43:
[----:B------:R-:W-:Y:S01]  /*1760*/  IMAD.MOV.U32 R21, RZ, RZ, R16 ;  /* 0x000000ffff157224 */ /* 0x000fe200078e0010 */
[----:B------:R-:W-:Y:S01]  /*1770*/  MOV R6, 0x17a0 ;  /* 0x000017a000067802 */ /* 0x000fe20000000f00 */
[----:B--2---:R-:W-:-:S07]  /*1780*/  IMAD.MOV.U32 R11, RZ, RZ, R17 ;  /* 0x000000ffff0b7224 */ /* 0x004fce00078e0011 */
[----:B01----:R-:W-:Y:S05]  /*1790*/  CALL.REL.NOINC `($__internal_2_$__cuda_sm20_div_s64) ;  /* 0x00000000008c7944 */ /* 0x003fea0003c00000 */
[----:B------:R-:W-:Y:S01]  /*17a0*/  IADD3 R9, P0, PT, RZ, -R7, RZ ;  /* 0x80000007ff097210 */ /* 0x000fe20007f1e0ff */
[----:B------:R-:W-:Y:S01]  /*17b0*/  IMAD.U32 R6, RZ, RZ, UR25 ;  /* 0x00000019ff067e24 */ /* 0x000fe2000f8e00ff */
[----:B------:R-:W-:-:S03]  /*17c0*/  MOV R8, UR24 ;  /* 0x0000001800087c02 */ /* 0x000fc60008000f00 */
[----:B------:R-:W-:Y:S02]  /*17d0*/  IMAD.X R11, RZ, RZ, ~R10, P0 ;  /* 0x000000ffff0b7224 */ /* 0x000fe400000e0e0a */
[----:B------:R-:W-:-:S04]  /*17e0*/  IMAD.WIDE.U32 R18, R9, R8, R16 ;  /* 0x0000000809127225 */ /* 0x000fc800078e0010 */
[----:B------:R-:W-:-:S04]  /*17f0*/  IMAD R11, R11, R8, RZ ;  /* 0x000000080b0b7224 */ /* 0x000fc800078e02ff */
[----:B------:R-:W-:-:S04]  /*1800*/  IMAD R11, R9, R6, R11 ;  /* 0x00000006090b7224 */ /* 0x000fc800078e020b */
[----:B------:R-:W-:Y:S01]  /*1810*/  IMAD.IADD R19, R11, 0x1, R19 ;  /* 0x000000010b137824 */ /* 0x000fe200078e0213 */
[----:B------:R-:W-:Y:S01]  /*1820*/  MOV R11, R10 ;  /* 0x0000000a000b7202 */ /* 0x000fe20000000f00 */
[----:B------:R-:W-:-:S07]  /*1830*/  IMAD.MOV.U32 R10, RZ, RZ, R7 ;  /* 0x000000ffff0a7224 */ /* 0x000fce00078e0007 */
.L_x_44:
[----:B------:R-:W-:Y:S05]  /*1840*/  BSYNC.RECONVERGENT B1 ;  /* 0x0000000000017941 */ /* 0x000fea0003800200 */
.L_x_42:
[----:B------:R-:W-:Y:S02]  /*1850*/  R2UR UR8, R14 ;  /* 0x000000000e0872ca */ /* 0x000fe400000e0000 */
[----:B------:R-:W-:Y:S02]  /*1860*/  R2UR UR9, R15 ;  /* 0x000000000f0972ca */ /* 0x000fe400000e0000 */
[----:B------:R-:W-:-:S05]  /*1870*/  IADD3 R20, P0, PT, R3, R24, RZ ;  /* 0x0000001803147210 */ /* 0x000fca0007f1e0ff */
[----:B------:R-:W-:-:S06]  /*1880*/  IMAD.X R21, R22, 0x1, R25, P0 ;  /* 0x0000000116157824 */ /* 0x000fcc00000e0619 */
[----:B------:R-:W2:Y:S01]  /*1890*/  LDG.E R7, desc[UR8][R20.64] ;  /* 0x0000000814077981 */ /* 0x000ea2000c1e1900 */
[----:B------:R-:W-:Y:S02]  /*18a0*/  LOP3.LUT R3, RZ, R10, RZ, 0x33, !PT ;  /* 0x0000000aff037212 */ /* 0x000fe400078e33ff */
[----:B------:R-:W-:Y:S02]  /*18b0*/  LOP3.LUT R9, RZ, R11, RZ, 0x33, !PT ;  /* 0x0000000bff097212 */ /* 0x000fe400078e33ff */
[----:B------:R-:W-:-:S04]  /*18c0*/  IADD3 R3, P0, PT, R3, UR14, RZ ;  /* 0x0000000e03037c10 */ /* 0x000fc8000ff1e0ff */
[----:B------:R-:W-:-:S05]  /*18d0*/  IADD3.X R9, PT, PT, R9, UR15, RZ, P0, !PT ;  /* 0x0000000f09097c10 */ /* 0x000fca00087fe4ff */
[-C--:B------:R-:W-:Y:S02]  /*18e0*/  IMAD R10, R9, R8.reuse, RZ ;  /* 0x00000008090a7224 */ /* 0x080fe400078e02ff */
[----:B------:R-:W-:-:S04]  /*18f0*/  IMAD.WIDE.U32 R8, R3, R8, R18 ;  /* 0x0000000803087225 */ /* 0x000fc800078e0012 */
[----:B------:R-:W-:Y:S01]  /*1900*/  IMAD R3, R3, R6, R10 ;  /* 0x0000000603037224 */ /* 0x000fe200078e020a */
[----:B------:R-:W-:-:S03]  /*1910*/  LEA R18, P0, R8, UR16, 0x2 ;  /* 0x0000001008127c11 */ /* 0x000fc6000f8010ff */
[----:B------:R-:W-:-:S05]  /*1920*/  IMAD.IADD R3, R9, 0x1, R3 ;  /* 0x0000000109037824 */ /* 0x000fca00078e0203 */
[----:B------:R-:W-:Y:S02]  /*1930*/  LEA.HI.X R19, R8, UR17, R3, 0x2, P0 ;  /* 0x0000001108137c11 */ /* 0x000fe400080f1403 */
[----:B------:R-:W-:-:S04]  /*1940*/  IADD3 R3, P0, PT, R2, R16, RZ ;  /* 0x0000001002037210 */ /* 0x000fc80007f1e0ff */
[----:B------:R-:W-:Y:S02]  /*1950*/  IADD3.X R11, PT, PT, RZ, R17, RZ, P0, !PT ;  /* 0x00000011ff0b7210 */ /* 0x000fe400007fe4ff */
[----:B------:R-:W-:-:S04]  /*1960*/  ISETP.GE.U32.AND P0, PT, R3, R12, PT ;  /* 0x0000000c0300720c */ /* 0x000fc80003f06070 */
[----:B------:R-:W-:Y:S01]  /*1970*/  ISETP.GE.AND.EX P0, PT, R11, R0, PT, P0 ;  /* 0x000000000b00720c */ /* 0x000fe20003f06300 */
[----:B--2---:R4:W-:-:S12]  /*1980*/  STG.E desc[UR8][R18.64], R7 ;  /* 0x0000000712007986 */ /* 0x0049d8000c101908 */
[----:B------:R-:W-:Y:S05]  /*1990*/  @!P0 BRA `(.L_x_45) ;  /* 0xfffffff000148947 */ /* 0x000fea000383ffff */
.L_x_23:
[----:B------:R-:W-:Y:S05]  /*19a0*/  BSYNC.RECONVERGENT B0 ;  /* 0x0000000000007941 */ /* 0x000fea0003800200 */
.L_x_22:
[----:B------:R-:W-:Y:S06]  /*19b0*/  BAR.SYNC.DEFER_BLOCKING 0x0 ;  /* 0x0000000000007b1d */ /* 0x000fec0000010000 */
[----:B------:R-:W-:Y:S05]  /*19c0*/  EXIT ;  /* 0x000000000000794d */ /* 0x000fea0003800000 */
        .weak           $__internal_2_$__cuda_sm20_div_s64
        .type           $__internal_2_$__cuda_sm20_div_s64,@function
        .size           $__internal_2_$__cuda_sm20_div_s64,($__internal_3_$__cuda_sm20_div_u64 - $__internal_2_$__cuda_sm20_div_s64)
$__internal_2_$__cuda_sm20_div_s64:
[-C--:B------:R-:W-:Y:S02]  /*19d0*/  IADD3 R18, P1, PT, RZ, -R4.reuse, RZ ;  /* 0x80000004ff127210 */ /* 0x080fe40007f3e0ff */
[----:B------:R-:W-:Y:S02]  /*19e0*/  ISETP.GE.AND P0, PT, R5, RZ, PT ;  /* 0x000000ff0500720c */ /* 0x000fe40003f06270 */
[----:B------:R-:W-:Y:S01]  /*19f0*/  ISETP.GE.AND P3, PT, R11, RZ, PT ;  /* 0x000000ff0b00720c */ /* 0x000fe20003f66270 */
[----:B------:R-:W-:Y:S01]  /*1a00*/  IMAD.X R7, RZ, RZ, ~R5, P1 ;  /* 0x000000ffff077224 */ /* 0x000fe200008e0e05 */
[----:B------:R-:W-:Y:S02]  /*1a10*/  SEL R18, R18, R4, !P0 ;  /* 0x0000000412127207 */ /* 0x000fe40004000000 */
[----:B------:R-:W-:Y:S02]  /*1a20*/  IADD3 R20, P4, PT, RZ, -R21, RZ ;  /* 0x80000015ff147210 */ /* 0x000fe40007f9e0ff */
[----:B------:R-:W-:-:S02]  /*1a30*/  SEL R19, R7, R5, !P0 ;  /* 0x0000000507137207 */ /* 0x000fc40004000000 */
[----:B------:R-:W-:Y:S02]  /*1a40*/  SEL R20, R20, R21, !P3 ;  /* 0x0000001514147207 */ /* 0x000fe40005800000 */
[----:B------:R-:W0:Y:S08]  /*1a50*/  I2F.U64.RP R7, R18 ;  /* 0x0000001200077312 */ /* 0x000e300000309000 */
[----:B0-----:R-:W0:Y:S02]  /*1a60*/  MUFU.RCP R7, R7 ;  /* 0x0000000700077308 */ /* 0x001e240000001000 */
[----:B0-----:R-:W-:-:S06]  /*1a70*/  VIADD R7, R7, 0x1ffffffe ;  /* 0x1ffffffe07077836 */ /* 0x001fcc0000000000 */
[----:B------:R-:W0:Y:S02]  /*1a80*/  F2I.U64.TRUNC R30, R7 ;  /* 0x00000007001e7311 */ /* 0x000e24000020d800 */
[----:B0-----:R-:W-:-:S04]  /*1a90*/  IMAD.WIDE.U32 R28, R30, R18, RZ ;  /* 0x000000121e1c7225 */ /* 0x001fc800078e00ff */
[C---:B------:R-:W-:Y:S01]  /*1aa0*/  IMAD R8, R30.reuse, R19, R29 ;  /* 0x000000131e087224 */ /* 0x040fe200078e021d */
[----:B------:R-:W-:Y:S02]  /*1ab0*/  IADD3 R9, P0, PT, RZ, -R28, RZ ;  /* 0x8000001cff097210 */ /* 0x000fe40007f1e0ff */
[----:B------:R-:W-:Y:S01]  /*1ac0*/  MOV R29, R30 ;  /* 0x0000001e001d7202 */ /* 0x000fe20000000f00 */
[----:B------:R-:W-:Y:S02]  /*1ad0*/  IMAD R8, R31, R18, R8 ;  /* 0x000000121f087224 */ /* 0x000fe400078e0208 */
[----:B------:R-:W-:-:S04]  /*1ae0*/  IMAD.HI.U32 R28, R30, R9, RZ ;  /* 0x000000091e1c7227 */ /* 0x000fc800078e00ff */
[----:B------:R-:W-:-:S04]  /*1af0*/  IMAD.X R8, RZ, RZ, ~R8, P0 ;  /* 0x000000ffff087224 */ /* 0x000fc800000e0e08 */
[----:B------:R-:W-:-:S04]  /*1b00*/  IMAD.WIDE.U32 R28, P0, R30, R8, R28 ;  /* 0x000000081e1c7225 */ /* 0x000fc8000780001c */
[C---:B------:R-:W-:Y:S02]  /*1b10*/  IMAD R7, R31.reuse, R8, RZ ;  /* 0x000000081f077224 */ /* 0x040fe400078e02ff */
[----:B------:R-:W-:-:S04]  /*1b20*/  IMAD.HI.U32 R9, P1, R31, R9, R28 ;  /* 0x000000091f097227 */ /* 0x000fc8000782001c */
[----:B------:R-:W-:Y:S01]  /*1b30*/  IMAD.HI.U32 R8, R31, R8, RZ ;  /* 0x000000081f087227 */ /* 0x000fe200078e00ff */
[----:B------:R-:W-:-:S03]  /*1b40*/  IADD3 R29, P2, PT, R7, R9, RZ ;  /* 0x00000009071d7210 */ /* 0x000fc60007f5e0ff */
[----:B------:R-:W-:Y:S02]  /*1b50*/  IMAD.X R7, R8, 0x1, R31, P0 ;  /* 0x0000000108077824 */ /* 0x000fe400000e061f */
[----:B------:R-:W-:-:S03]  /*1b60*/  IMAD.WIDE.U32 R8, R29, R18, RZ ;  /* 0x000000121d087225 */ /* 0x000fc600078e00ff */
[----:B------:R-:W-:Y:S01]  /*1b70*/  IADD3.X R7, PT, PT, RZ, RZ, R7, P2, P1 ;  /* 0x000000ffff077210 */ /* 0x000fe200017e2407 */
[----:B------:R-:W-:Y:S01]  /*1b80*/  IMAD R10, R29, R19, R9 ;  /* 0x000000131d0a7224 */ /* 0x000fe200078e0209 */
[----:B------:R-:W-:-:S03]  /*1b90*/  IADD3 R8, P0, PT, RZ, -R8, RZ ;  /* 0x80000008ff087210 */ /* 0x000fc60007f1e0ff */
        /* <DEDUP_REMOVED lines=8> */
[----:B------:R-:W-:Y:S01]  /*1c20*/  IMAD.X R8, RZ, RZ, ~R11, P4 ;  /* 0x000000ffff087224 */ /* 0x000fe200020e0e0b */
[----:B------:R-:W-:Y:S01]  /*1c30*/  IADD3.X R10, PT, PT, R10, R7, RZ, P0, !PT ;  /* 0x000000070a0a7210 */ /* 0x000fe200007fe4ff */
[----:B------:R-:W-:-:S03]  /*1c40*/  IMAD.HI.U32 R28, R9, R20, RZ ;  /* 0x00000014091c7227 */ /* 0x000fc600078e00ff */
[----:B------:R-:W-:Y:S01]  /*1c50*/  SEL R8, R8, R11, !P3 ;  /* 0x0000000b08087207 */ /* 0x000fe20005800000 */
[----:B------:R-:W-:-:S04]  /*1c60*/  IMAD.MOV.U32 R29, RZ, RZ, RZ ;  /* 0x000000ffff1d7224 */ /* 0x000fc800078e00ff */
[----:B------:R-:W-:Y:S01]  /*1c70*/  IMAD.WIDE.U32 R28, R9, R8, R28 ;  /* 0x00000008091c7225 */ /* 0x000fe200078e001c */
[----:B------:R-:W-:-:S05]  /*1c80*/  IADD3.X R9, PT, PT, RZ, RZ, R10, P2, P1 ;  /* 0x000000ffff097210 */ /* 0x000fca00017e240a */
[----:B------:R-:W-:-:S04]  /*1c90*/  IMAD.HI.U32 R10, P0, R9, R20, R28 ;  /* 0x00000014090a7227 */ /* 0x000fc8000780001c */
[CC--:B------:R-:W-:Y:S02]  /*1ca0*/  IMAD R7, R9.reuse, R8.reuse, RZ ;  /* 0x0000000809077224 */ /* 0x0c0fe400078e02ff */
[----:B------:R-:W-:-:S03]  /*1cb0*/  IMAD.HI.U32 R9, R9, R8, RZ ;  /* 0x0000000809097227 */ /* 0x000fc600078e00ff */
[----:B------:R-:W-:Y:S01]  /*1cc0*/  IADD3 R7, P1, PT, R7, R10, RZ ;  /* 0x0000000a07077210 */ /* 0x000fe20007f3e0ff */
[----:B------:R-:W-:-:S04]  /*1cd0*/  IMAD.X R9, RZ, RZ, R9, P0 ;  /* 0x000000ffff097224 */ /* 0x000fc800000e0609 */
[----:B------:R-:W-:Y:S01]  /*1ce0*/  IMAD.WIDE.U32 R28, R7, R18, RZ ;  /* 0x00000012071c7225 */ /* 0x000fe200078e00ff */
[----:B------:R-:W-:-:S03]  /*1cf0*/  IADD3.X R9, PT, PT, RZ, R9, RZ, P1, !PT ;  /* 0x00000009ff097210 */ /* 0x000fc60000ffe4ff */
[----:B------:R-:W-:Y:S01]  /*1d00*/  IMAD R10, R7, R19, R29 ;  /* 0x00000013070a7224 */ /* 0x000fe200078e021d */
[----:B------:R-:W-:-:S03]  /*1d10*/  IADD3 R20, P1, PT, -R28, R20, RZ ;  /* 0x000000141c147210 */ /* 0x000fc60007f3e1ff */
[-C--:B------:R-:W-:Y:S01]  /*1d20*/  IMAD R10, R9, R18.reuse, R10 ;  /* 0x00000012090a7224 */ /* 0x080fe200078e020a */
[----:B------:R-:W-:-:S03]  /*1d30*/  ISETP.GE.U32.AND P0, PT, R20, R18, PT ;  /* 0x000000121400720c */ /* 0x000fc60003f06070 */
[----:B------:R-:W-:Y:S01]  /*1d40*/  IMAD.X R8, R8, 0x1, ~R10, P1 ;  /* 0x0000000108087824 */ /* 0x000fe200008e0e0a */
[----:B------:R-:W-:Y:S02]  /*1d50*/  IADD3 R21, P1, PT, R20, -R18, RZ ;  /* 0x8000001214157210 */ /* 0x000fe40007f3e0ff */
[----:B------:R-:W-:Y:S02]  /*1d60*/  IADD3 R10, P2, PT, R7, 0x1, RZ ;  /* 0x00000001070a7810 */ /* 0x000fe40007f5e0ff */
[----:B------:R-:W-:-:S04]  /*1d70*/  ISETP.GE.U32.AND.EX P0, PT, R8, R19, PT, P0 ;  /* 0x000000130800720c */ /* 0x000fc80003f06100 */
[----:B------:R-:W-:Y:S01]  /*1d80*/  SEL R20, R21, R20, P0 ;  /* 0x0000001415147207 */ /* 0x000fe20000000000 */
[----:B------:R-:W-:Y:S01]  /*1d90*/  IMAD.X R21, R8, 0x1, ~R19, P1 ;  /* 0x0000000108157824 */ /* 0x000fe200008e0e13 */
[----:B------:R-:W-:Y:S02]  /*1da0*/  SEL R10, R10, R7, P0 ;  /* 0x000000070a0a7207 */ /* 0x000fe40000000000 */
[-C--:B------:R-:W-:Y:S02]  /*1db0*/  IADD3.X R7, PT, PT, RZ, R9.reuse, RZ, P2, !PT ;  /* 0x00000009ff077210 */ /* 0x080fe400017fe4ff */
[----:B------:R-:W-:Y:S02]  /*1dc0*/  SEL R21, R21, R8, P0 ;  /* 0x0000000815157207 */ /* 0x000fe40000000000 */
[----:B------:R-:W-:Y:S02]  /*1dd0*/  ISETP.GE.U32.AND P1, PT, R20, R18, PT ;  /* 0x000000121400720c */ /* 0x000fe40003f26070 */
[----:B------:R-:W-:-:S02]  /*1de0*/  SEL R7, R7, R9, P0 ;  /* 0x0000000907077207 */ /* 0x000fc40000000000 */
[----:B------:R-:W-:Y:S02]  /*1df0*/  IADD3 R8, P2, PT, R10, 0x1, RZ ;  /* 0x000000010a087810 */ /* 0x000fe40007f5e0ff */
[----:B------:R-:W-:-:S03]  /*1e00*/  ISETP.GE.U32.AND.EX P0, PT, R21, R19, PT, P1 ;  /* 0x000000131500720c */ /* 0x000fc60003f06110 */
[----:B------:R-:W-:Y:S01]  /*1e10*/  IMAD.X R9, RZ, RZ, R7, P2 ;  /* 0x000000ffff097224 */ /* 0x000fe200010e0607 */
[----:B------:R-:W-:Y:S02]  /*1e20*/  SEL R8, R8, R10, P0 ;  /* 0x0000000a08087207 */ /* 0x000fe40000000000 */
[----:B------:R-:W-:Y:S02]  /*1e30*/  LOP3.LUT R10, R5, R11, RZ, 0x3c, !PT ;  /* 0x0000000b050a7212 */ /* 0x000fe400078e3cff */
[----:B------:R-:W-:Y:S02]  /*1e40*/  SEL R9, R9, R7, P0 ;  /* 0x0000000709097207 */ /* 0x000fe40000000000 */
[-C--:B------:R-:W-:Y:S02]  /*1e50*/  IADD3 R7, P2, PT, RZ, -R8.reuse, RZ ;  /* 0x80000008ff077210 */ /* 0x080fe40007f5e0ff */
[----:B------:R-:W-:Y:S02]  /*1e60*/  ISETP.GE.AND P1, PT, R10, RZ, PT ;  /* 0x000000ff0a00720c */ /* 0x000fe40003f26270 */
[----:B------:R-:W-:Y:S01]  /*1e70*/  ISETP.NE.U32.AND P0, PT, R4, RZ, PT ;  /* 0x000000ff0400720c */ /* 0x000fe20003f05070 */
[----:B------:R-:W-:Y:S01]  /*1e80*/  IMAD.X R10, RZ, RZ, ~R9, P2 ;  /* 0x000000ffff0a7224 */ /* 0x000fe200010e0e09 */
[----:B------:R-:W-:-:S02]  /*1e90*/  SEL R7, R7, R8, !P1 ;  /* 0x0000000807077207 */ /* 0x000fc40004800000 */
[----:B------:R-:W-:Y:S02]  /*1ea0*/  MOV R8, R6 ;  /* 0x0000000600087202 */ /* 0x000fe40000000f00 */
[----:B------:R-:W-:Y:S01]  /*1eb0*/  SEL R10, R10, R9, !P1 ;  /* 0x000000090a0a7207 */ /* 0x000fe20004800000 */
[----:B------:R-:W-:Y:S01]  /*1ec0*/  IMAD.MOV.U32 R9, RZ, RZ, 0x0 ;  /* 0x00000000ff097424 */ /* 0x000fe200078e00ff */
[----:B------:R-:W-:-:S04]  /*1ed0*/  ISETP.NE.AND.EX P0, PT, R5, RZ, PT, P0 ;  /* 0x000000ff0500720c */ /* 0x000fc80003f05300 */
[----:B------:R-:W-:Y:S02]  /*1ee0*/  SEL R7, R7, 0xffffffff, P0 ;  /* 0xffffffff07077807 */ /* 0x000fe40000000000 */
[----:B------:R-:W-:Y:S01]  /*1ef0*/  SEL R10, R10, 0xffffffff, P0 ;  /* 0xffffffff0a0a7807 */ /* 0x000fe20000000000 */
[----:B------:R-:W-:Y:S06]  /*1f00*/  RET.REL.NODEC R8 `(_Z12transmissionPfS_ll) ;  /* 0xffffffe0083c7950 */ /* 0x000fec0003c3ffff */
        .weak           $__internal_3_$__cuda_sm20_div_u64
        .type           $__internal_3_$__cuda_sm20_div_u64,@function
        .size           $__internal_3_$__cuda_sm20_div_u64,(.L_x_50 - $__internal_3_$__cuda_sm20_div_u64)
$__internal_3_$__cuda_sm20_div_u64:
[----:B------:R-:W-:Y:S02]  /*1f10*/  HFMA2 R19, -RZ, RZ, 0, 0 ;  /* 0x00000000ff137431 */ /* 0x000fe400000001ff */
[----:B------:R-:W-:-:S04]  /*1f20*/  IMAD.MOV.U32 R18, RZ, RZ, R2 ;  /* 0x000000ffff127224 */ /* 0x000fc800078e0002 */
[----:B------:R-:W0:Y:S08]  /*1f30*/  I2F.U64.RP R6, R18 ;  /* 0x0000001200067312 */ /* 0x000e300000309000 */
[----:B0-----:R-:W0:Y:S02]  /*1f40*/  MUFU.RCP R6, R6 ;  /* 0x0000000600067308 */ /* 0x001e240000001000 */
[----:B0-----:R-:W-:-:S06]  /*1f50*/  VIADD R8, R6, 0x1ffffffe ;  /* 0x1ffffffe06087836 */ /* 0x001fcc0000000000 */
[----:B------:R-:W0:Y:S02]  /*1f60*/  F2I.U64.TRUNC R8, R8 ;  /* 0x0000000800087311 */ /* 0x000e24000020d800 */
[----:B0-----:R-:W-:-:S04]  /*1f70*/  IMAD.WIDE.U32 R14, R8, R2, RZ ;  /* 0x00000002080e7225 */ /* 0x001fc800078e00ff */
[----:B------:R-:W-:Y:S01]  /*1f80*/  IMAD R15, R9, R2, R15 ;  /* 0x00000002090f7224 */ /* 0x000fe200078e020f */
[----:B------:R-:W-:-:S05]  /*1f90*/  IADD3 R17, P0, PT, RZ, -R14, RZ ;  /* 0x8000000eff117210 */ /* 0x000fca0007f1e0ff */
[----:B------:R-:W-:-:S04]  /*1fa0*/  IMAD.HI.U32 R14, R8, R17, RZ ;  /* 0x00000011080e7227 */ /* 0x000fc800078e00ff */
[----:B------:R-:W-:Y:S01]  /*1fb0*/  IMAD.X R21, RZ, RZ, ~R15, P0 ;  /* 0x000000ffff157224 */ /* 0x000fe200000e0e0f */
[----:B------:R-:W-:-:S03]  /*1fc0*/  MOV R15, R8 ;  /* 0x00000008000f7202 */ /* 0x000fc60000000f00 */
[-C--:B------:R-:W-:Y:S02]  /*1fd0*/  IMAD R19, R9, R21.reuse, RZ ;  /* 0x0000001509137224 */ /* 0x080fe400078e02ff */
[----:B------:R-:W-:-:S04]  /*1fe0*/  IMAD.WIDE.U32 R14, P0, R8, R21, R14 ;  /* 0x00000015080e7225 */ /* 0x000fc8000780000e */
[----:B------:R-:W-:-:S04]  /*1ff0*/  IMAD.HI.U32 R21, R9, R21, RZ ;  /* 0x0000001509157227 */ /* 0x000fc800078e00ff */
[----:B------:R-:W-:-:S04]  /*2000*/  IMAD.HI.U32 R14, P1, R9, R17, R14 ;  /* 0x00000011090e7227 */ /* 0x000fc8000782000e */
[----:B------:R-:W-:Y:S01]  /*2010*/  IMAD.X R6, R21, 0x1, R9, P0 ;  /* 0x0000000115067824 */ /* 0x000fe200000e0609 */
[----:B------:R-:W-:-:S04]  /*2020*/  IADD3 R15, P2, PT, R19, R14, RZ ;  /* 0x0000000e130f7210 */ /* 0x000fc80007f5e0ff */
[----:B------:R-:W-:Y:S01]  /*2030*/  IADD3.X R17, PT, PT, RZ, RZ, R6, P2, P1 ;  /* 0x000000ffff117210 */ /* 0x000fe200017e2406 */
[----:B------:R-:W-:-:S03]  /*2040*/  IMAD.WIDE.U32 R8, R15, R2, RZ ;  /* 0x000000020f087225 */ /* 0x000fc600078e00ff */
[----:B------:R-:W-:Y:S01]  /*2050*/  IADD3 R19, P0, PT, RZ, -R8, RZ ;  /* 0x80000008ff137210 */ /* 0x000fe20007f1e0ff */
[----:B------:R-:W-:-:S04]  /*2060*/  IMAD R8, R17, R2, R9 ;  /* 0x0000000211087224 */ /* 0x000fc800078e0209 */
[----:B------:R-:W-:-:S04]  /*2070*/  IMAD.HI.U32 R14, R15, R19, RZ ;  /* 0x000000130f0e7227 */ /* 0x000fc800078e00ff */
[----:B------:R-:W-:-:S04]  /*2080*/  IMAD.X R8, RZ, RZ, ~R8, P0 ;  /* 0x000000ffff087224 */ /* 0x000fc800000e0e08 */
[----:B------:R-:W-:-:S04]  /*2090*/  IMAD.WIDE.U32 R14, P0, R15, R8, R14 ;  /* 0x000000080f0e7225 */ /* 0x000fc8000780000e */
[C---:B------:R-:W-:Y:S02]  /*20a0*/  IMAD R9, R17.reuse, R8, RZ ;  /* 0x0000000811097224 */ /* 0x040fe400078e02ff */
[----:B------:R-:W-:-:S04]  /*20b0*/  IMAD.HI.U32 R6, P1, R17, R19, R14 ;  /* 0x0000001311067227 */ /* 0x000fc8000782000e */
[----:B------:R-:W-:Y:S01]  /*20c0*/  IMAD.HI.U32 R8, R17, R8, RZ ;  /* 0x0000000811087227 */ /* 0x000fe200078e00ff */
[----:B------:R-:W-:-:S03]  /*20d0*/  IADD3 R6, P2, PT, R9, R6, RZ ;  /* 0x0000000609067210 */ /* 0x000fc60007f5e0ff */
[----:B------:R-:W-:Y:S01]  /*20e0*/  IMAD.MOV.U32 R9, RZ, RZ, RZ ;  /* 0x000000ffff097224 */ /* 0x000fe200078e00ff */
[----:B------:R-:W-:Y:S01]  /*20f0*/  IADD3.X R17, PT, PT, R8, R17, RZ, P0, !PT ;  /* 0x0000001108117210 */ /* 0x000fe200007fe4ff */
[----:B------:R-:W-:-:S03]  /*2100*/  IMAD.HI.U32 R8, R6, R7, RZ ;  /* 0x0000000706087227 */ /* 0x000fc600078e00ff */
[----:B------:R-:W-:Y:S01]  /*2110*/  IADD3.X R10, PT, PT, RZ, RZ, R17, P2, P1 ;  /* 0x000000ffff0a7210 */ /* 0x000fe200017e2411 */
[----:B------:R-:W-:-:S04]  /*2120*/  IMAD.WIDE.U32 R8, R6, R5, R8 ;  /* 0x0000000506087225 */ /* 0x000fc800078e0008 */
[C---:B------:R-:W-:Y:S02]  /*2130*/  IMAD R15, R10.reuse, R5, RZ ;  /* 0x000000050a0f7224 */ /* 0x040fe400078e02ff */
[----:B------:R-:W-:-:S04]  /*2140*/  IMAD.HI.U32 R8, P0, R10, R7, R8 ;  /* 0x000000070a087227 */ /* 0x000fc80007800008 */
[----:B------:R-:W-:Y:S01]  /*2150*/  IMAD.HI.U32 R6, R10, R5, RZ ;  /* 0x000000050a067227 */ /* 0x000fe200078e00ff */
[----:B------:R-:W-:-:S03]  /*2160*/  IADD3 R15, P1, PT, R15, R8, RZ ;  /* 0x000000080f0f7210 */ /* 0x000fc60007f3e0ff */
[----:B------:R-:W-:Y:S02]  /*2170*/  IMAD.X R6, RZ, RZ, R6, P0 ;  /* 0x000000ffff067224 */ /* 0x000fe400000e0606 */
[----:B------:R-:W-:-:S03]  /*2180*/  IMAD.WIDE.U32 R8, R15, R2, RZ ;  /* 0x000000020f087225 */ /* 0x000fc600078e00ff */
[----:B------:R-:W-:-:S05]  /*2190*/  IADD3.X R17, PT, PT, RZ, R6, RZ, P1, !PT ;  /* 0x00000006ff117210 */ /* 0x000fca0000ffe4ff */
[----:B------:R-:W-:Y:S01]  /*21a0*/  IMAD R6, R17, R2, R9 ;  /* 0x0000000211067224 */ /* 0x000fe200078e0209 */
[----:B------:R-:W-:-:S05]  /*21b0*/  IADD3 R9, P0, PT, -R8, R7, RZ ;  /* 0x0000000708097210 */ /* 0x000fca0007f1e1ff */
[----:B------:R-:W-:Y:S01]  /*21c0*/  IMAD.X R10, R5, 0x1, ~R6, P0 ;  /* 0x00000001050a7824 */ /* 0x000fe200000e0e06 */
[----:B------:R-:W-:Y:S02]  /*21d0*/  ISETP.GE.U32.AND P0, PT, R9, R2, PT ;  /* 0x000000020900720c */ /* 0x000fe40003f06070 */
[----:B------:R-:W-:Y:S02]  /*21e0*/  IADD3 R6, P2, PT, R15, 0x1, RZ ;  /* 0x000000010f067810 */ /* 0x000fe40007f5e0ff */
[-C--:B------:R-:W-:Y:S02]  /*21f0*/  IADD3 R5, P1, PT, -R2, R9.reuse, RZ ;  /* 0x0000000902057210 */ /* 0x080fe40007f3e1ff */
[C---:B------:R-:W-:Y:S01]  /*2200*/  ISETP.GE.U32.AND.EX P0, PT, R10.reuse, RZ, PT, P0 ;  /* 0x000000ff0a00720c */ /* 0x040fe20003f06100 */
[----:B------:R-:W-:Y:S01]  /*2210*/  IMAD.X R8, RZ, RZ, R17, P2 ;  /* 0x000000ffff087224 */ /* 0x000fe200010e0611 */
[----:B------:R-:W-:Y:S02]  /*2220*/  IADD3.X R7, PT, PT, R10, -0x1, RZ, P1, !PT ;  /* 0xffffffff0a077810 */ /* 0x000fe40000ffe4ff */
[----:B------:R-:W-:-:S02]  /*2230*/  SEL R5, R5, R9, P0 ;  /* 0x0000000905057207 */ /* 0x000fc40000000000 */
[----:B------:R-:W-:Y:S02]  /*2240*/  SEL R15, R6, R15, P0 ;  /* 0x0000000f060f7207 */ /* 0x000fe40000000000 */
[----:B------:R-:W-:Y:S02]  /*2250*/  SEL R7, R7, R10, P0 ;  /* 0x0000000a07077207 */ /* 0x000fe40000000000 */
[----:B------:R-:W-:Y:S02]  /*2260*/  SEL R8, R8, R17, P0 ;  /* 0x0000001108087207 */ /* 0x000fe40000000000 */
[----:B------:R-:W-:Y:S01]  /*2270*/  ISETP.GE.U32.AND P0, PT, R5, R2, PT ;  /* 0x000000020500720c */ /* 0x000fe20003f06070 */
[----:B------:R-:W-:Y:S01]  /*2280*/  IMAD.MOV.U32 R5, RZ, RZ, 0x0 ;  /* 0x00000000ff057424 */ /* 0x000fe200078e00ff */
[----:B------:R-:W-:Y:S02]  /*2290*/  IADD3 R6, P2, PT, R15, 0x1, RZ ;  /* 0x000000010f067810 */ /* 0x000fe40007f5e0ff */
[----:B------:R-:W-:-:S02]  /*22a0*/  ISETP.GE.U32.AND.EX P0, PT, R7, RZ, PT, P0 ;  /* 0x000000ff0700720c */ /* 0x000fc40003f06100 */
[----:B------:R-:W-:Y:S02]  /*22b0*/  ISETP.NE.U32.AND P1, PT, R2, RZ, PT ;  /* 0x000000ff0200720c */ /* 0x000fe40003f25070 */
[-C--:B------:R-:W-:Y:S02]  /*22c0*/  IADD3.X R7, PT, PT, RZ, R8.reuse, RZ, P2, !PT ;  /* 0x00000008ff077210 */ /* 0x080fe400017fe4ff */
[----:B------:R-:W-:Y:S02]  /*22d0*/  ISETP.NE.AND.EX P1, PT, RZ, RZ, PT, P1 ;  /* 0x000000ffff00720c */ /* 0x000fe40003f25310 */
[----:B------:R-:W-:Y:S02]  /*22e0*/  SEL R6, R6, R15, P0 ;  /* 0x0000000f06067207 */ /* 0x000fe40000000000 */
[----:B------:R-:W-:Y:S02]  /*22f0*/  SEL R7, R7, R8, P0 ;  /* 0x0000000807077207 */ /* 0x000fe40000000000 */
[----:B------:R-:W-:-:S02]  /*2300*/  SEL R6, R6, 0xffffffff, P1 ;  /* 0xffffffff06067807 */ /* 0x000fc40000800000 */
[----:B------:R-:W-:Y:S01]  /*2310*/  SEL R7, R7, 0xffffffff, P1 ;  /* 0xffffffff07077807 */ /* 0x000fe20000800000 */
[----:B------:R-:W-:Y:S06]  /*2320*/  RET.REL.NODEC R4 `(_Z12transmissionPfS_ll) ;  /* 0xffffffdc04347950 */ /* 0x000fec0003c3ffff */
.L_x_46:
        /* <DEDUP_REMOVED lines=13> */
.L_x_50:


//--------------------- .nv.shared.reserved.0     --------------------------
	.section	.nv.shared.reserved.0,"aw",@nobits
	.weak		__nv_reservedSMEM_offset_0_alias
	.size		__nv_reservedSMEM_offset_0_alias, 0, 64
	.other		__nv_reservedSMEM_offset_0_alias,@"STO_CUDA_RESERVED_SHARED STV_DEFAULT"
__nv_reservedSMEM_offset_0_alias:
	.zero		0
	.zero		64


//--------------------- .nv.constant0._Z5fuHaoPfS_ii --------------------------
	.section	.nv.constant0._Z5fuHaoPfS_ii,"a",@progbits
	.sectionflags	@""
	.align	4
.nv.constant0._Z5fuHaoPfS_ii:
	.zero		920


//--------------------- .nv.constant0._Z9sqrt_gpu2PfS_ii --------------------------
	.section	.nv.constant0._Z9sqrt_gpu2PfS_ii,"a",@progbits
	.sectionflags	@""
	.align	4
.nv.constant0._Z9sqrt_gpu2PfS_ii:
	.zero		920


//--------------------- .nv.constant0._Z12transmissionPfS_ll --------------------------
	.section	.nv.constant0._Z12transmissionPfS_ll,"a",@progbits
	.sectionflags	@""
	.align	4
.nv.constant0._Z12transmissionPfS_ll:
	.zero		928


//--------------------- SYMBOLS --------------------------

	.type		.nv.reservedSmem.offset0,@object
	.size		.nv.reservedSmem.offset0,0x4
